def matmul_kernel(
    a_ptr,
    b_ptr,
    c_ptr,
    M,
    N,
    K,
    stride_am,
    stride_ak,
    stride_bk,
    stride_bn,
    stride_cm,
    stride_cn,
    BLOCK_M: tl.constexpr,
    BLOCK_N: tl.constexpr,
    BLOCK_K: tl.constexpr,
    GROUP_M: tl.constexpr,
):
    pid = tl.program_id(axis=0)
    num_pid_m = tl.cdiv(M, BLOCK_M)
    num_pid_n = tl.cdiv(N, BLOCK_N)
    num_pid_in_group = GROUP_M * num_pid_n
    group_id = pid // num_pid_in_group
    first_pid_m = group_id * GROUP_M
    group_size_m = min(num_pid_m - first_pid_m, GROUP_M)
    pid_m = first_pid_m + ((pid % num_pid_in_group) % group_size_m)
    pid_n = (pid % num_pid_in_group) // group_size_m

    offs_am = (pid_m * BLOCK_M + tl.arange(0, BLOCK_M)) % M
    offs_bn = (pid_n * BLOCK_N + tl.arange(0, BLOCK_N)) % N
    offs_k = tl.arange(0, BLOCK_K)
    a_ptrs = a_ptr + offs_am[:, None] * stride_am + offs_k[None, :] * stride_ak
    b_ptrs = b_ptr + offs_k[:, None] * stride_bk + offs_bn[None, :] * stride_bn

    acc = tl.zeros((BLOCK_M, BLOCK_N), dtype=tl.float32)
    for kk in range(0, tl.cdiv(K, BLOCK_K)):
        a = tl.load(a_ptrs, mask=offs_k[None, :] < K - kk * BLOCK_K, other=0.0)
        b = tl.load(b_ptrs, mask=offs_k[:, None] < K - kk * BLOCK_K, other=0.0)
        acc = tl.dot(a, b, acc)
        a_ptrs += BLOCK_K * stride_ak
        b_ptrs += BLOCK_K * stride_bk

    c = acc.to(c_ptr.dtype.element_ty)
    offs_cm = pid_m * BLOCK_M + tl.arange(0, BLOCK_M)
    offs_cn = pid_n * BLOCK_N + tl.arange(0, BLOCK_N)
    c_ptrs = c_ptr + offs_cm[:, None] * stride_cm + offs_cn[None, :] * stride_cn
    mask = (offs_cm[:, None] < M) & (offs_cn[None, :] < N)
    tl.store(c_ptrs, c, mask=mask)

# config = {"BLOCK_K": 32, "BLOCK_M": 64, "BLOCK_N": 128, "GROUP_M": 8, "arch": "sm_100", "dtype": "bf16", "num_ctas": 1, "num_stages": 3, "num_warps": 16}
# arch = sm_100


// ===== COMPILED SASS (sm_100a) =====

	.target	sm_100a

	.elftype	@"ET_EXEC"


//--------------------- .note.nv.tkinfo           --------------------------
	.section	.note.nv.tkinfo,"",@"SHT_NOTE"
	.sectionflags	@"SHF_NOTE_NV_TKINFO"
	.tkinfo
        /*0018*/ 	.word	0x00000081
        /*0030*/ 	.string	""
        /*0030*/ 	.string	"ptxas-blackwell"
        /*0030*/ 	.string	"Cuda compilation tools, release 12.9, V12.9.86"
        /*0030*/ 	.string	"Build cuda_12.9.r12.9/compiler.36037853_0"
        /*0030*/ 	.string	"-v  -suppress-debug-info  -lineinfo  -arch sm_100a "



//--------------------- .note.nv.cuver            --------------------------
	.section	.note.nv.cuver,"",@"SHT_NOTE"
	.sectionflags	@"SHF_NOTE_NV_CUVER"
        /*0018*/ 	.short	0x0001
        /*001a*/ 	.short	0x0064
        /*001c*/ 	.short	0x0001
        /*001e*/ 	.short	0x0000
        /*0020*/ 	.short	0x0001
        /*0022*/ 	.short	0x0000


//--------------------- .nv.info                  --------------------------
	.section	.nv.info,"",@"SHT_CUDA_INFO"
	.align	4


	//----- nvinfo : EIATTR_REGCOUNT
	.align		4
        /*0000*/ 	.byte	0x04, 0x2f
        /*0002*/ 	.short	(.L_1 - .L_0)
	.align		4
.L_0:
        /*0004*/ 	.word	index@(matmul_kernel)
        /*0008*/ 	.word	0x00000064


	//----- nvinfo : EIATTR_FRAME_SIZE
	.align		4
.L_1:
        /*000c*/ 	.byte	0x04, 0x11
        /*000e*/ 	.short	(.L_3 - .L_2)
	.align		4
.L_2:
        /*0010*/ 	.word	index@(matmul_kernel)
        /*0014*/ 	.word	0x00000000


	//----- nvinfo : EIATTR_MIN_STACK_SIZE
	.align		4
.L_3:
        /*0018*/ 	.byte	0x04, 0x12
        /*001a*/ 	.short	(.L_5 - .L_4)
	.align		4
.L_4:
        /*001c*/ 	.word	index@(matmul_kernel)
        /*0020*/ 	.word	0x00000000
.L_5:


//--------------------- .nv.info.matmul_kernel    --------------------------
	.section	.nv.info.matmul_kernel,"",@"SHT_CUDA_INFO"
	.sectionflags	@""
	.align	4


	//----- nvinfo : EIATTR_CUDA_API_VERSION
	.align		4
        /*0000*/ 	.byte	0x04, 0x37
        /*0002*/ 	.short	(.L_7 - .L_6)
.L_6:
        /*0004*/ 	.word	0x00000081


	//----- nvinfo : EIATTR_KPARAM_INFO
	.align		4
.L_7:
        /*0008*/ 	.byte	0x04, 0x17
        /*000a*/ 	.short	(.L_9 - .L_8)
.L_8:
        /*000c*/ 	.word	0x00000000
        /*0010*/ 	.short	0x000d
        /*0012*/ 	.short	0x0048
        /*0014*/ 	.byte	0x00, 0xf4, 0x21, 0x00


	//----- nvinfo : EIATTR_KPARAM_INFO
	.align		4
.L_9:
        /*0018*/ 	.byte	0x04, 0x17
        /*001a*/ 	.short	(.L_11 - .L_10)
.L_10:
        /*001c*/ 	.word	0x00000000
        /*0020*/ 	.short	0x000c
        /*0022*/ 	.short	0x0040
        /*0024*/ 	.byte	0x00, 0xf4, 0x21, 0x00


	//----- nvinfo : EIATTR_KPARAM_INFO
	.align		4
.L_11:
        /*0028*/ 	.byte	0x04, 0x17
        /*002a*/ 	.short	(.L_13 - .L_12)
.L_12:
        /*002c*/ 	.word	0x00000000
        /*0030*/ 	.short	0x000b
        /*0032*/ 	.short	0x0038
        /*0034*/ 	.byte	0x00, 0xf0, 0x11, 0x00


	//----- nvinfo : EIATTR_KPARAM_INFO
	.align		4
.L_13:
        /*0038*/ 	.byte	0x04, 0x17
        /*003a*/ 	.short	(.L_15 - .L_14)
.L_14:
        /*003c*/ 	.word	0x00000000
        /*0040*/ 	.short	0x000a
        /*0042*/ 	.short	0x0034
        /*0044*/ 	.byte	0x00, 0xf0, 0x11, 0x00


	//----- nvinfo : EIATTR_KPARAM_INFO
	.align		4
.L_15:
        /*0048*/ 	.byte	0x04, 0x17
        /*004a*/ 	.short	(.L_17 - .L_16)
.L_16:
        /*004c*/ 	.word	0x00000000
        /*0050*/ 	.short	0x0009
        /*0052*/ 	.short	0x0030
        /*0054*/ 	.byte	0x00, 0xf0, 0x11, 0x00


	//----- nvinfo : EIATTR_KPARAM_INFO
	.align		4
.L_17:
        /*0058*/ 	.byte	0x04, 0x17
        /*005a*/ 	.short	(.L_19 - .L_18)
.L_18:
        /*005c*/ 	.word	0x00000000
        /*0060*/ 	.short	0x0008
        /*0062*/ 	.short	0x002c
        /*0064*/ 	.byte	0x00, 0xf0, 0x11, 0x00


	//----- nvinfo : EIATTR_KPARAM_INFO
	.align		4
.L_19:
        /*0068*/ 	.byte	0x04, 0x17
        /*006a*/ 	.short	(.L_21 - .L_20)
.L_20:
        /*006c*/ 	.word	0x00000000
        /*0070*/ 	.short	0x0007
        /*0072*/ 	.short	0x0028
        /*0074*/ 	.byte	0x00, 0xf0, 0x11, 0x00


	//----- nvinfo : EIATTR_KPARAM_INFO
	.align		4
.L_21:
        /*0078*/ 	.byte	0x04, 0x17
        /*007a*/ 	.short	(.L_23 - .L_22)
.L_22:
        /*007c*/ 	.word	0x00000000
        /*0080*/ 	.short	0x0006
        /*0082*/ 	.short	0x0024
        /*0084*/ 	.byte	0x00, 0xf0, 0x11, 0x00


	//----- nvinfo : EIATTR_KPARAM_INFO
	.align		4
.L_23:
        /*0088*/ 	.byte	0x04, 0x17
        /*008a*/ 	.short	(.L_25 - .L_24)
.L_24:
        /*008c*/ 	.word	0x00000000
        /*0090*/ 	.short	0x0005
        /*0092*/ 	.short	0x0020
        /*0094*/ 	.byte	0x00, 0xf0, 0x11, 0x00


	//----- nvinfo : EIATTR_KPARAM_INFO
	.align		4
.L_25:
        /*0098*/ 	.byte	0x04, 0x17
        /*009a*/ 	.short	(.L_27 - .L_26)
.L_26:
        /*009c*/ 	.word	0x00000000
        /*00a0*/ 	.short	0x0004
        /*00a2*/ 	.short	0x001c
        /*00a4*/ 	.byte	0x00, 0xf0, 0x11, 0x00


	//----- nvinfo : EIATTR_KPARAM_INFO
	.align		4
.L_27:
        /*00a8*/ 	.byte	0x04, 0x17
        /*00aa*/ 	.short	(.L_29 - .L_28)
.L_28:
        /*00ac*/ 	.word	0x00000000
        /*00b0*/ 	.short	0x0003
        /*00b2*/ 	.short	0x0018
        /*00b4*/ 	.byte	0x00, 0xf0, 0x11, 0x00


	//----- nvinfo : EIATTR_KPARAM_INFO
	.align		4
.L_29:
        /*00b8*/ 	.byte	0x04, 0x17
        /*00ba*/ 	.short	(.L_31 - .L_30)
.L_30:
        /*00bc*/ 	.word	0x00000000
        /*00c0*/ 	.short	0x0002
        /*00c2*/ 	.short	0x0010
        /*00c4*/ 	.byte	0x00, 0xf4, 0x21, 0x00


	//----- nvinfo : EIATTR_KPARAM_INFO
	.align		4
.L_31:
        /*00c8*/ 	.byte	0x04, 0x17
        /*00ca*/ 	.short	(.L_33 - .L_32)
.L_32:
        /*00cc*/ 	.word	0x00000000
        /*00d0*/ 	.short	0x0001
        /*00d2*/ 	.short	0x0008
        /*00d4*/ 	.byte	0x00, 0xf4, 0x21, 0x00


	//----- nvinfo : EIATTR_KPARAM_INFO
	.align		4
.L_33:
        /*00d8*/ 	.byte	0x04, 0x17
        /*00da*/ 	.short	(.L_35 - .L_34)
.L_34:
        /*00dc*/ 	.word	0x00000000
        /*00e0*/ 	.short	0x0000
        /*00e2*/ 	.short	0x0000
        /*00e4*/ 	.byte	0x00, 0xf4, 0x21, 0x00


	//----- nvinfo : EIATTR_SPARSE_MMA_MASK
	.align		4
.L_35:
        /*00e8*/ 	.byte	0x03, 0x50
        /*00ea*/ 	.short	0x0000


	//----- nvinfo : EIATTR_MAXREG_COUNT
	.align		4
        /*00ec*/ 	.byte	0x03, 0x1b
        /*00ee*/ 	.short	0x0080


	//----- nvinfo : EIATTR_NUM_BARRIERS
	.align		4
        /*00f0*/ 	.byte	0x02, 0x4c
        /*00f2*/ 	.byte	0x01
	.zero		1


	//----- nvinfo : EIATTR_VRC_CTA_INIT_COUNT
	.align		4
        /*00f4*/ 	.byte	0x02, 0x4a
	.zero		1
	.zero		1


	//----- nvinfo : EIATTR_EXIT_INSTR_OFFSETS
	.align		4
        /*00f8*/ 	.byte	0x04, 0x1c
        /*00fa*/ 	.short	(.L_37 - .L_36)


	//   ....[0]....
.L_36:
        /*00fc*/ 	.word	0x00002240


	//   ....[1]....
        /*0100*/ 	.word	0x00002270


	//----- nvinfo : EIATTR_REQNTID
	.align		4
.L_37:
        /*0104*/ 	.byte	0x04, 0x10
        /*0106*/ 	.short	(.L_39 - .L_38)
.L_38:
        /*0108*/ 	.word	0x00000200
        /*010c*/ 	.word	0x00000001
        /*0110*/ 	.word	0x00000001


	//----- nvinfo : EIATTR_CBANK_PARAM_SIZE
	.align		4
.L_39:
        /*0114*/ 	.byte	0x03, 0x19
        /*0116*/ 	.short	0x0050


	//----- nvinfo : EIATTR_PARAM_CBANK
	.align		4
        /*0118*/ 	.byte	0x04, 0x0a
        /*011a*/ 	.short	(.L_41 - .L_40)
	.align		4
.L_40:
        /*011c*/ 	.word	index@(.nv.constant0.matmul_kernel)
        /*0120*/ 	.short	0x0380
        /*0122*/ 	.short	0x0050


	//----- nvinfo : EIATTR_SW_WAR
	.align		4
.L_41:
        /*0124*/ 	.byte	0x04, 0x36
        /*0126*/ 	.short	(.L_43 - .L_42)
.L_42:
        /*0128*/ 	.word	0x00000008
.L_43:


//--------------------- .nv.compat                --------------------------
	.section	.nv.compat,"",@"SHT_CUDA_COMPAT_INFO"
	.align	4
        /*0000*/ 	.byte	0x02, 0x02, 0x01, 0x00, 0x02, 0x05, 0x05, 0x00, 0x02, 0x03, 0x00, 0x00, 0x02, 0x06, 0x01, 0x00


//--------------------- .nv.callgraph             --------------------------
	.section	.nv.callgraph,"",@"SHT_CUDA_CALLGRAPH"
	.align	4
	.sectionentsize	8
	.align		4
        /*0000*/ 	.word	0x00000000
	.align		4
        /*0004*/ 	.word	0xffffffff
	.align		4
        /*0008*/ 	.word	0x00000000
	.align		4
        /*000c*/ 	.word	0xfffffffe
	.align		4
        /*0010*/ 	.word	0x00000000
	.align		4
        /*0014*/ 	.word	0xfffffffd
	.align		4
        /*0018*/ 	.word	0x00000000
	.align		4
        /*001c*/ 	.word	0xfffffffc


//--------------------- .text.matmul_kernel       --------------------------
	.section	.text.matmul_kernel,"ax",@progbits
	.align	128
        .global         matmul_kernel
        .type           matmul_kernel,@function
        .size           matmul_kernel,(.L_x_4 - matmul_kernel)
        .other          matmul_kernel,@"STO_CUDA_ENTRY STV_DEFAULT"
matmul_kernel:
.text.matmul_kernel:
[----:B------:R-:W0:Y:S08]  /*0000*/  LDC R1, c[0x0][0x37c] ;  /* 0x0000df00ff017b82 */ /* 0x000e300000000800 */
[----:B------:R-:W1:Y:S01]  /*0010*/  LDC.64 R10, c[0x0][0x398] ;  /* 0x0000e600ff0a7b82 */ /* 0x000e620000000a00 */
[----:B------:R-:W2:Y:S01]  /*0020*/  S2R R5, SR_CTAID.X ;  /* 0x0000000000057919 */ /* 0x000ea20000002500 */
[----:B------:R-:W3:Y:S01]  /*0030*/  LDCU UR4, c[0x0][0x3a0] ;  /* 0x00007400ff0477ac */ /* 0x000ee20008000800 */
[----:B------:R-:W4:Y:S01]  /*0040*/  S2R R60, SR_TID.X ;  /* 0x00000000003c7919 */ /* 0x000f220000002100 */
[----:B------:R-:W-:Y:S01]  /*0050*/  UMOV UR5, 0x400 ;  /* 0x0000040000057882 */ /* 0x000fe20000000000 */
[----:B------:R-:W0:Y:S03]  /*0060*/  LDCU.64 UR8, c[0x0][0x358] ;  /* 0x00006b00ff0877ac */ /* 0x000e260008000a00 */
[----:B------:R-:W5:Y:S01]  /*0070*/  S2UR UR6, SR_CgaCtaId ;  /* 0x00000000000679c3 */ /* 0x000f620000008800 */
[----:B------:R-:W0:Y:S01]  /*0080*/  LDCU UR7, c[0x0][0x3a0] ;  /* 0x00007400ff0777ac */ /* 0x000e220008000800 */
[----:B---3--:R-:W-:Y:S01]  /*0090*/  UIADD3 UR4, UPT, UPT, UR4, 0x1f, URZ ;  /* 0x0000001f04047890 */ /* 0x008fe2000fffe0ff */
[----:B-1----:R-:W-:-:S03]  /*00a0*/  VIADD R0, R11, 0x7f ;  /* 0x0000007f0b007836 */ /* 0x002fc60000000000 */
[----:B------:R-:W-:Y:S02]  /*00b0*/  UISETP.GT.AND UP0, UPT, UR4, 0x1f, UPT ;  /* 0x0000001f0400788c */ /* 0x000fe4000bf04270 */
[----:B------:R-:W-:Y:S01]  /*00c0*/  SHF.R.S32.HI R3, RZ, 0x1f, R0 ;  /* 0x0000001fff037819 */ /* 0x000fe20000011400 */
[----:B-----5:R-:W-:-:S03]  /*00d0*/  ULEA UR5, UR6, UR5, 0x18 ;  /* 0x0000000506057291 */ /* 0x020fc6000f8ec0ff */
[----:B------:R-:W-:Y:S02]  /*00e0*/  LEA.HI R3, R3, R0, RZ, 0x7 ;  /* 0x0000000003037211 */ /* 0x000fe400078f38ff */
[----:B--2---:R-:W-:Y:S02]  /*00f0*/  IABS R8, R5 ;  /* 0x0000000500087213 */ /* 0x004fe40000000000 */
[----:B------:R-:W-:-:S05]  /*0100*/  SHF.R.S32.HI R3, RZ, 0x7, R3 ;  /* 0x00000007ff037819 */ /* 0x000fca0000011403 */
[----:B------:R-:W-:-:S05]  /*0110*/  IMAD.SHL.U32 R4, R3, 0x8, RZ ;  /* 0x0000000803047824 */ /* 0x000fca00078e00ff */
[-C--:B------:R-:W-:Y:S02]  /*0120*/  IABS R7, R4.reuse ;  /* 0x0000000400077213 */ /* 0x080fe40000000000 */
[----:B------:R-:W-:Y:S02]  /*0130*/  IABS R12, R4 ;  /* 0x00000004000c7213 */ /* 0x000fe40000000000 */
[----:B------:R-:W1:Y:S08]  /*0140*/  I2F.RP R0, R7 ;  /* 0x0000000700007306 */ /* 0x000e700000209400 */
[----:B-1----:R-:W1:Y:S02]  /*0150*/  MUFU.RCP R0, R0 ;  /* 0x0000000000007308 */ /* 0x002e640000001000 */
[----:B-1----:R-:W-:-:S02]  /*0160*/  VIADD R2, R0, 0xffffffe ;  /* 0x0ffffffe00027836 */ /* 0x002fc40000000000 */
[----:B------:R-:W-:-:S04]  /*0170*/  IMAD.MOV R0, RZ, RZ, -R12 ;  /* 0x000000ffff007224 */ /* 0x000fc800078e0a0c */
[----:B------:R1:W2:Y:S02]  /*0180*/  F2I.FTZ.U32.TRUNC.NTZ R3, R2 ;  /* 0x0000000200037305 */ /* 0x0002a4000021f000 */
[----:B-1----:R-:W-:Y:S02]  /*0190*/  IMAD.MOV.U32 R2, RZ, RZ, RZ ;  /* 0x000000ffff027224 */ /* 0x002fe400078e00ff */
[----:B--2---:R-:W-:-:S04]  /*01a0*/  IMAD.MOV R6, RZ, RZ, -R3 ;  /* 0x000000ffff067224 */ /* 0x004fc800078e0a03 */
[----:B------:R-:W-:Y:S02]  /*01b0*/  IMAD R9, R6, R7, RZ ;  /* 0x0000000706097224 */ /* 0x000fe400078e02ff */
[----:B------:R-:W-:Y:S02]  /*01c0*/  IMAD.MOV.U32 R6, RZ, RZ, R8 ;  /* 0x000000ffff067224 */ /* 0x000fe400078e0008 */
[----:B------:R-:W-:-:S06]  /*01d0*/  IMAD.HI.U32 R3, R3, R9, R2 ;  /* 0x0000000903037227 */ /* 0x000fcc00078e0002 */
[----:B------:R-:W-:-:S04]  /*01e0*/  IMAD.HI.U32 R3, R3, R6, RZ ;  /* 0x0000000603037227 */ /* 0x000fc800078e00ff */
[----:B------:R-:W-:-:S05]  /*01f0*/  IMAD R0, R3, R0, R6 ;  /* 0x0000000003007224 */ /* 0x000fca00078e0206 */
[----:B------:R-:W-:-:S13]  /*0200*/  ISETP.GT.U32.AND P1, PT, R7, R0, PT ;  /* 0x000000000700720c */ /* 0x000fda0003f24070 */
[----:B------:R-:W-:Y:S02]  /*0210*/  @!P1 IMAD.IADD R0, R0, 0x1, -R7 ;  /* 0x0000000100009824 */ /* 0x000fe400078e0a07 */
[----:B------:R-:W-:Y:S01]  /*0220*/  @!P1 VIADD R3, R3, 0x1 ;  /* 0x0000000103039836 */ /* 0x000fe20000000000 */
[----:B------:R-:W-:Y:S02]  /*0230*/  ISETP.NE.AND P1, PT, R4, RZ, PT ;  /* 0x000000ff0400720c */ /* 0x000fe40003f25270 */
[----:B------:R-:W-:Y:S02]  /*0240*/  ISETP.GE.U32.AND P0, PT, R0, R7, PT ;  /* 0x000000070000720c */ /* 0x000fe40003f06070 */
[----:B------:R-:W-:-:S04]  /*0250*/  LOP3.LUT R0, R5, R4, RZ, 0x3c, !PT ;  /* 0x0000000405007212 */ /* 0x000fc800078e3cff */
[----:B------:R-:W-:Y:S01]  /*0260*/  ISETP.GE.AND P2, PT, R0, RZ, PT ;  /* 0x000000ff0000720c */ /* 0x000fe20003f46270 */
[----:B------:R-:W-:-:S06]  /*0270*/  VIADD R0, R10, 0x3f ;  /* 0x0000003f0a007836 */ /* 0x000fcc0000000000 */
[----:B------:R-:W-:-:S04]  /*0280*/  @P0 VIADD R3, R3, 0x1 ;  /* 0x0000000103030836 */ /* 0x000fc80000000000 */
[----:B------:R-:W-:Y:S01]  /*0290*/  IMAD.MOV.U32 R2, RZ, RZ, R3 ;  /* 0x000000ffff027224 */ /* 0x000fe200078e0003 */
[----:B------:R-:W-:-:S03]  /*02a0*/  SHF.R.S32.HI R3, RZ, 0x1f, R0 ;  /* 0x0000001fff037819 */ /* 0x000fc60000011400 */
[----:B------:R-:W-:Y:S01]  /*02b0*/  @!P2 IMAD.MOV R2, RZ, RZ, -R2 ;  /* 0x000000ffff02a224 */ /* 0x000fe200078e0a02 */
[----:B------:R-:W-:Y:S02]  /*02c0*/  @!P1 LOP3.LUT R2, RZ, R4, RZ, 0x33, !PT ;  /* 0x00000004ff029212 */ /* 0x000fe400078e33ff */
[----:B------:R-:W-:-:S03]  /*02d0*/  LEA.HI R3, R3, R0, RZ, 0x6 ;  /* 0x0000000003037211 */ /* 0x000fc600078f30ff */
[----:B------:R-:W-:Y:S02]  /*02e0*/  IMAD.SHL.U32 R50, R2, 0x8, RZ ;  /* 0x0000000802327824 */ /* 0x000fe400078e00ff */
[----:B------:R-:W-:-:S03]  /*02f0*/  IMAD.MOV R2, RZ, RZ, -R2 ;  /* 0x000000ffff027224 */ /* 0x000fc600078e0a02 */
[----:B------:R-:W-:Y:S01]  /*0300*/  LEA.HI.SX32 R3, R3, -R50, 0x1a ;  /* 0x8000003203037211 */ /* 0x000fe200078fd2ff */
[----:B------:R-:W-:-:S03]  /*0310*/  IMAD R4, R4, R2, R5 ;  /* 0x0000000204047224 */ /* 0x000fc600078e0205 */
[----:B------:R-:W-:Y:S02]  /*0320*/  VIMNMX R13, PT, PT, R3, 0x8, PT ;  /* 0x00000008030d7848 */ /* 0x000fe40003fe0100 */
[----:B------:R-:W-:Y:S02]  /*0330*/  IABS R9, R4 ;  /* 0x0000000400097213 */ /* 0x000fe40000000000 */
[----:B------:R-:W-:-:S04]  /*0340*/  IABS R7, R13 ;  /* 0x0000000d00077213 */ /* 0x000fc80000000000 */
[----:B------:R-:W1:Y:S08]  /*0350*/  I2F.RP R0, R7 ;  /* 0x0000000700007306 */ /* 0x000e700000209400 */
[----:B-1----:R-:W1:Y:S02]  /*0360*/  MUFU.RCP R0, R0 ;  /* 0x0000000000007308 */ /* 0x002e640000001000 */
[----:B-1----:R-:W-:-:S06]  /*0370*/  VIADD R3, R0, 0xffffffe ;  /* 0x0ffffffe00037836 */ /* 0x002fcc0000000000 */
[----:B------:R-:W1:Y:S02]  /*0380*/  F2I.FTZ.U32.TRUNC.NTZ R3, R3 ;  /* 0x0000000300037305 */ /* 0x000e64000021f000 */
[----:B-1----:R-:W-:-:S04]  /*0390*/  IMAD.MOV R6, RZ, RZ, -R3 ;  /* 0x000000ffff067224 */ /* 0x002fc800078e0a03 */
[----:B------:R-:W-:Y:S01]  /*03a0*/  IMAD.MOV.U32 R2, RZ, RZ, R6 ;  /* 0x000000ffff027224 */ /* 0x000fe200078e0006 */
[----:B------:R-:W-:-:S03]  /*03b0*/  IABS R6, R13 ;  /* 0x0000000d00067213 */ /* 0x000fc60000000000 */
[----:B------:R-:W-:Y:S02]  /*03c0*/  IMAD R5, R2, R7, RZ ;  /* 0x0000000702057224 */ /* 0x000fe400078e02ff */
[----:B------:R-:W-:Y:S02]  /*03d0*/  IMAD.MOV.U32 R2, RZ, RZ, RZ ;  /* 0x000000ffff027224 */ /* 0x000fe400078e00ff */
[----:B------:R-:W-:Y:S02]  /*03e0*/  IMAD.MOV R0, RZ, RZ, -R6 ;  /* 0x000000ffff007224 */ /* 0x000fe400078e0a06 */
[----:B------:R-:W-:Y:S01]  /*03f0*/  IMAD.HI.U32 R2, R3, R5, R2 ;  /* 0x0000000503027227 */ /* 0x000fe200078e0002 */
[----:B----4-:R-:W-:-:S05]  /*0400*/  LOP3.LUT R3, R60, 0x3f, RZ, 0xc0, !PT ;  /* 0x0000003f3c037812 */ /* 0x010fca00078ec0ff */
        /* <DEDUP_REMOVED lines=8> */
[----:B------:R-:W-:-:S07]  /*0490*/  ISETP.GE.AND P2, PT, R0, RZ, PT ;  /* 0x000000ff0000720c */ /* 0x000fce0003f46270 */
[----:B------:R-:W-:-:S06]  /*04a0*/  @P0 VIADD R2, R2, 0x1 ;  /* 0x0000000102020836 */ /* 0x000fcc0000000000 */
[----:B------:R-:W-:Y:S01]  /*04b0*/  @!P2 IMAD.MOV R2, RZ, RZ, -R2 ;  /* 0x000000ffff02a224 */ /* 0x000fe200078e0a02 */
[----:B------:R-:W-:-:S05]  /*04c0*/  @!P1 LOP3.LUT R2, RZ, R13, RZ, 0x33, !PT ;  /* 0x0000000dff029212 */ /* 0x000fca00078e33ff */
[----:B------:R-:W-:Y:S02]  /*04d0*/  IMAD.MOV R0, RZ, RZ, -R2 ;  /* 0x000000ffff007224 */ /* 0x000fe400078e0a02 */
[----:B------:R-:W-:Y:S02]  /*04e0*/  IMAD.SHL.U32 R55, R2, 0x80, RZ ;  /* 0x0000008002377824 */ /* 0x000fe400078e00ff */
[----:B------:R-:W-:-:S04]  /*04f0*/  IMAD R0, R13, R0, R4 ;  /* 0x000000000d007224 */ /* 0x000fc800078e0204 */
[----:B------:R-:W-:Y:S01]  /*0500*/  IMAD.IADD R50, R50, 0x1, R0 ;  /* 0x0000000132327824 */ /* 0x000fe200078e0200 */
[----:B------:R-:W-:-:S03]  /*0510*/  SHF.R.U32.HI R0, RZ, 0x6, R60 ;  /* 0x00000006ff007819 */ /* 0x000fc6000001163c */
[----:B------:R-:W-:Y:S01]  /*0520*/  IMAD R50, R50, 0x40, R3 ;  /* 0x0000004032327824 */ /* 0x000fe200078e0203 */
[----:B------:R-:W-:-:S04]  /*0530*/  SGXT.U32 R0, R0, 0x3 ;  /* 0x000000030000781a */ /* 0x000fc80000000000 */
[C---:B------:R-:W-:Y:S02]  /*0540*/  LOP3.LUT R51, R0.reuse, 0x8, RZ, 0xfc, !PT ;  /* 0x0000000800337812 */ /* 0x040fe400078efcff */
[C---:B------:R-:W-:Y:S02]  /*0550*/  LOP3.LUT R52, R0.reuse, 0x10, RZ, 0xfc, !PT ;  /* 0x0000001000347812 */ /* 0x040fe400078efcff */
[----:B------:R-:W-:Y:S01]  /*0560*/  LOP3.LUT R53, R0, 0x18, RZ, 0xfc, !PT ;  /* 0x0000001800357812 */ /* 0x000fe200078efcff */
[----:B0-----:R-:W-:Y:S06]  /*0570*/  BRA.U UP0, `(.L_x_0) ;  /* 0x0000000100207547 */ /* 0x001fec000b800000 */
[----:B------:R-:W-:Y:S01]  /*0580*/  IMAD.SHL.U32 R54, R60, 0x10, RZ ;  /* 0x000000103c367824 */ /* 0x000fe200078e00ff */
[----:B------:R-:W-:Y:S02]  /*0590*/  SHF.R.U32.HI R60, RZ, 0x2, R60 ;  /* 0x00000002ff3c7819 */ /* 0x000fe4000001163c */
[----:B------:R-:W-:Y:S02]  /*05a0*/  CS2R R12, SRZ ;  /* 0x00000000000c7805 */ /* 0x000fe4000001ff00 */
[----:B------:R-:W-:Y:S02]  /*05b0*/  CS2R R16, SRZ ;  /* 0x0000000000107805 */ /* 0x000fe4000001ff00 */
[----:B------:R-:W-:Y:S02]  /*05c0*/  CS2R R14, SRZ ;  /* 0x00000000000e7805 */ /* 0x000fe4000001ff00 */
[----:B------:R-:W-:Y:S02]  /*05d0*/  CS2R R18, SRZ ;  /* 0x0000000000127805 */ /* 0x000fe4000001ff00 */
[----:B------:R-:W-:Y:S01]  /*05e0*/  LOP3.LUT R54, R54, 0xe00, RZ, 0xc0, !PT ;  /* 0x00000e0036367812 */ /* 0x000fe200078ec0ff */
[----:B------:R-:W-:Y:S06]  /*05f0*/  BRA `(.L_x_1) ;  /* 0x0000001000d47947 */ /* 0x000fec0003800000 */
.L_x_0:
[----:B------:R-:W-:Y:S01]  /*0600*/  IABS R19, R10 ;  /* 0x0000000a00137213 */ /* 0x000fe20000000000 */
[----:B------:R-:W0:Y:S01]  /*0610*/  LDC R62, c[0x0][0x3a8] ;  /* 0x0000ea00ff3e7b82 */ /* 0x000e220000000800 */
[----:B------:R-:W-:Y:S01]  /*0620*/  IABS R16, R11 ;  /* 0x0000000b00107213 */ /* 0x000fe20000000000 */
[C---:B------:R-:W-:Y:S01]  /*0630*/  IMAD.SHL.U32 R28, R60.reuse, 0x2, RZ ;  /* 0x000000023c1c7824 */ /* 0x040fe200078e00ff */
[----:B------:R-:W1:Y:S01]  /*0640*/  I2F.RP R7, R19 ;  /* 0x0000001300077306 */ /* 0x000e620000209400 */
[C---:B------:R-:W-:Y:S01]  /*0650*/  LEA.HI R18, R60.reuse, R55, RZ, 0x1b ;  /* 0x000000373c127211 */ /* 0x040fe200078fd8ff */
[----:B------:R-:W2:Y:S01]  /*0660*/  LDCU UR10, c[0x0][0x3b0] ;  /* 0x00007600ff0a77ac */ /* 0x000ea20008000800 */
[----:B------:R-:W-:Y:S01]  /*0670*/  IABS R14, R50 ;  /* 0x00000032000e7213 */ /* 0x000fe20000000000 */
[----:B------:R-:W-:Y:S01]  /*0680*/  IMAD.SHL.U32 R54, R60, 0x10, RZ ;  /* 0x000000103c367824 */ /* 0x000fe200078e00ff */
[----:B------:R-:W-:Y:S01]  /*0690*/  ISETP.GE.AND P4, PT, R50, RZ, PT ;  /* 0x000000ff3200720c */ /* 0x000fe20003f86270 */
[C---:B------:R-:W-:Y:S01]  /*06a0*/  VIADD R22, R18.reuse, 0x50 ;  /* 0x0000005012167836 */ /* 0x040fe20000000000 */
[----:B------:R-:W3:Y:S01]  /*06b0*/  LDCU.128 UR12, c[0x0][0x380] ;  /* 0x00007000ff0c77ac */ /* 0x000ee20008000c00 */
[----:B------:R-:W4:Y:S01]  /*06c0*/  I2F.RP R6, R16 ;  /* 0x0000001000067306 */ /* 0x000f220000209400 */
[----:B------:R-:W-:Y:S01]  /*06d0*/  VIADD R24, R18, 0x30 ;  /* 0x0000003012187836 */ /* 0x000fe20000000000 */
[----:B------:R-:W5:Y:S01]  /*06e0*/  LDC R75, c[0x0][0x3ac] ;  /* 0x0000eb00ff4b7b82 */ /* 0x000f620000000800 */
[C---:B------:R-:W-:Y:S01]  /*06f0*/  IMAD.SHL.U32 R57, R60.reuse, 0x40, RZ ;  /* 0x000000403c397824 */ /* 0x040fe200078e00ff */
[----:B------:R-:W-:Y:S01]  /*0700*/  LOP3.LUT R58, R60, 0x1f, RZ, 0xc0, !PT ;  /* 0x0000001f3c3a7812 */ /* 0x000fe200078ec0ff */
[----:B------:R-:W-:Y:S01]  /*0710*/  USHF.R.S32.HI UR6, URZ, 0x1f, UR4 ;  /* 0x0000001fff067899 */ /* 0x000fe20008011404 */
[----:B------:R-:W-:-:S02]  /*0720*/  IABS R15, R24 ;  /* 0x00000018000f7213 */ /* 0x000fc40000000000 */
[----:B------:R-:W-:Y:S01]  /*0730*/  CS2R R26, SRZ ;  /* 0x00000000001a7805 */ /* 0x000fe2000001ff00 */
[----:B-1----:R-:W1:Y:S01]  /*0740*/  MUFU.RCP R7, R7 ;  /* 0x0000000700077308 */ /* 0x002e620000001000 */
[----:B------:R-:W-:Y:S01]  /*0750*/  LOP3.LUT R54, R54, 0xe00, RZ, 0xc0, !PT ;  /* 0x00000e0036367812 */ /* 0x000fe200078ec0ff */
[----:B------:R-:W-:Y:S01]  /*0760*/  ULEA.HI UR6, UR6, UR4, URZ, 0x5 ;  /* 0x0000000406067291 */ /* 0x000fe2000f8f28ff */
[----:B0-----:R-:W-:-:S03]  /*0770*/  IMAD R71, R51, R62, RZ ;  /* 0x0000003e33477224 */ /* 0x001fc600078e02ff */
[----:B------:R-:W-:Y:S01]  /*0780*/  USHF.R.S32.HI UR6, URZ, 0x5, UR6 ;  /* 0x00000005ff067899 */ /* 0x000fe20008011406 */
[-C--:B------:R-:W-:Y:S01]  /*0790*/  IMAD R67, R53, R62.reuse, RZ ;  /* 0x0000003e35437224 */ /* 0x080fe200078e02ff */
[----:B----4-:R-:W0:Y:S01]  /*07a0*/  MUFU.RCP R6, R6 ;  /* 0x0000000600067308 */ /* 0x010e220000001000 */
[-C--:B------:R-:W-:Y:S02]  /*07b0*/  IMAD R69, R52, R62.reuse, RZ ;  /* 0x0000003e34457224 */ /* 0x080fe400078e02ff */
[----:B------:R-:W-:Y:S02]  /*07c0*/  IMAD R73, R0, R62, RZ ;  /* 0x0000003e00497224 */ /* 0x000fe400078e02ff */
[----:B------:R-:W-:Y:S02]  /*07d0*/  IMAD.SHL.U32 R62, R62, 0x20, RZ ;  /* 0x000000203e3e7824 */ /* 0x000fe400078e00ff */
[----:B-1----:R-:W-:Y:S02]  /*07e0*/  VIADD R4, R7, 0xffffffe ;  /* 0x0ffffffe07047836 */ /* 0x002fe40000000000 */
[----:B-----5:R-:W-:-:S02]  /*07f0*/  IMAD.SHL.U32 R77, R75, 0x20, RZ ;  /* 0x000000204b4d7824 */ /* 0x020fc400078e00ff */
[----:B------:R1:W4:Y:S01]  /*0800*/  F2I.FTZ.U32.TRUNC.NTZ R5, R4 ;  /* 0x0000000400057305 */ /* 0x000322000021f000 */
[----:B------:R-:W-:Y:S02]  /*0810*/  IMAD R75, R58, R75, RZ ;  /* 0x0000004b3a4b7224 */ /* 0x000fe400078e02ff */
[----:B0-----:R-:W-:Y:S01]  /*0820*/  VIADD R2, R6, 0xffffffe ;  /* 0x0ffffffe06027836 */ /* 0x001fe20000000000 */
[----:B------:R-:W-:-:S04]  /*0830*/  SHF.R.U32.HI R6, RZ, 0x5, R60 ;  /* 0x00000005ff067819 */ /* 0x000fc8000001163c */
[----:B------:R0:W5:Y:S01]  /*0840*/  F2I.FTZ.U32.TRUNC.NTZ R3, R2 ;  /* 0x0000000200037305 */ /* 0x000162000021f000 */
[----:B-1----:R-:W-:Y:S02]  /*0850*/  IMAD.MOV.U32 R4, RZ, RZ, RZ ;  /* 0x000000ffff047224 */ /* 0x002fe400078e00ff */
[----:B----4-:R-:W-:Y:S02]  /*0860*/  IMAD.MOV R8, RZ, RZ, -R5 ;  /* 0x000000ffff087224 */ /* 0x010fe400078e0a05 */
[----:B0-----:R-:W-:Y:S02]  /*0870*/  IMAD.MOV.U32 R2, RZ, RZ, RZ ;  /* 0x000000ffff027224 */ /* 0x001fe400078e00ff */
[----:B------:R-:W-:Y:S02]  /*0880*/  IMAD R9, R8, R19, RZ ;  /* 0x0000001308097224 */ /* 0x000fe400078e02ff */
[----:B-----5:R-:W-:Y:S02]  /*0890*/  IMAD.MOV R7, RZ, RZ, -R3 ;  /* 0x000000ffff077224 */ /* 0x020fe400078e0a03 */
[----:B------:R-:W-:Y:S01]  /*08a0*/  IMAD.HI.U32 R5, R5, R9, R4 ;  /* 0x0000000905057227 */ /* 0x000fe200078e0004 */
[----:B------:R-:W-:-:S03]  /*08b0*/  IABS R9, R22 ;  /* 0x0000001600097213 */ /* 0x000fc60000000000 */
[----:B------:R-:W-:Y:S02]  /*08c0*/  VIADD R4, R18, 0x70 ;  /* 0x0000007012047836 */ /* 0x000fe40000000000 */
[----:B------:R-:W-:Y:S02]  /*08d0*/  IMAD R7, R7, R16, RZ ;  /* 0x0000001007077224 */ /* 0x000fe400078e02ff */
[----:B------:R-:W-:Y:S01]  /*08e0*/  IMAD.HI.U32 R5, R5, R14, RZ ;  /* 0x0000000e05057227 */ /* 0x000fe200078e00ff */
[----:B------:R-:W-:Y:S02]  /*08f0*/  IABS R8, R4 ;  /* 0x0000000400087213 */ /* 0x000fe40000000000 */
[----:B------:R-:W-:Y:S01]  /*0900*/  ISETP.GE.AND P0, PT, R4, RZ, PT ;  /* 0x000000ff0400720c */ /* 0x000fe20003f06270 */
[----:B------:R-:W-:Y:S01]  /*0910*/  IMAD.HI.U32 R3, R3, R7, R2 ;  /* 0x0000000703037227 */ /* 0x000fe200078e0002 */
[----:B------:R-:W-:-:S03]  /*0920*/  SGXT.U32 R2, R6, 0x4 ;  /* 0x000000040602781a */ /* 0x000fc60000000000 */
[----:B------:R-:W-:Y:S01]  /*0930*/  IMAD.MOV.U32 R6, RZ, RZ, R8 ;  /* 0x000000ffff067224 */ /* 0x000fe200078e0008 */
[----:B------:R-:W-:Y:S01]  /*0940*/  LOP3.LUT R20, R55, R2, RZ, 0xfc, !PT ;  /* 0x0000000237147212 */ /* 0x000fe200078efcff */
[----:B------:R-:W-:Y:S02]  /*0950*/  IMAD.MOV R7, RZ, RZ, -R5 ;  /* 0x000000ffff077224 */ /* 0x000fe400078e0a05 */
[----:B------:R-:W-:Y:S01]  /*0960*/  IMAD.HI.U32 R2, R3, R6, RZ ;  /* 0x0000000603027227 */ /* 0x000fe200078e00ff */
[C---:B------:R-:W-:Y:S02]  /*0970*/  LOP3.LUT R21, R20.reuse, 0x60, RZ, 0xfc, !PT ;  /* 0x0000006014157812 */ /* 0x040fe400078efcff */
[----:B------:R-:W-:Y:S01]  /*0980*/  LOP3.LUT R23, R20, 0x40, RZ, 0xfc, !PT ;  /* 0x0000004014177812 */ /* 0x000fe200078efcff */
[----:B------:R-:W-:Y:S01]  /*0990*/  IMAD.MOV R5, RZ, RZ, -R2 ;  /* 0x000000ffff057224 */ /* 0x000fe200078e0a02 */
[----:B------:R-:W-:Y:S01]  /*09a0*/  IABS R2, R21 ;  /* 0x0000001500027213 */ /* 0x000fe20000000000 */
[C---:B------:R-:W-:Y:S01]  /*09b0*/  IMAD R14, R19.reuse, R7, R14 ;  /* 0x00000007130e7224 */ /* 0x040fe200078e020e */
[----:B------:R-:W-:Y:S01]  /*09c0*/  IABS R12, R23 ;  /* 0x00000017000c7213 */ /* 0x000fe20000000000 */
[----:B------:R-:W-:Y:S01]  /*09d0*/  IMAD R4, R16, R5, R6 ;  /* 0x0000000510047224 */ /* 0x000fe200078e0206 */
[----:B------:R-:W-:Y:S01]  /*09e0*/  LOP3.LUT R25, R20, 0x20, RZ, 0xfc, !PT ;  /* 0x0000002014197812 */ /* 0x000fe200078efcff */
[----:B------:R-:W-:Y:S01]  /*09f0*/  IMAD.MOV.U32 R5, RZ, RZ, R2 ;  /* 0x000000ffff057224 */ /* 0x000fe200078e0002 */
[----:B------:R-:W-:Y:S01]  /*0a00*/  ISETP.GT.U32.AND P1, PT, R19, R14, PT ;  /* 0x0000000e1300720c */ /* 0x000fe20003f24070 */
[----:B------:R-:W-:Y:S01]  /*0a10*/  IMAD.HI.U32 R6, R3, R12, RZ ;  /* 0x0000000c03067227 */ /* 0x000fe200078e00ff */
[----:B------:R-:W-:-:S02]  /*0a20*/  IABS R17, R25 ;  /* 0x0000001900117213 */ /* 0x000fc40000000000 */
[----:B------:R-:W-:Y:S01]  /*0a30*/  ISETP.GT.U32.AND P2, PT, R16, R4, PT ;  /* 0x000000041000720c */ /* 0x000fe20003f44070 */
[----:B------:R-:W-:-:S04]  /*0a40*/  IMAD.HI.U32 R2, R3, R5, RZ ;  /* 0x0000000503027227 */ /* 0x000fc800078e00ff */
[----:B------:R-:W-:Y:S02]  /*0a50*/  IMAD.MOV R7, RZ, RZ, -R2 ;  /* 0x000000ffff077224 */ /* 0x000fe400078e0a02 */
[----:B------:R-:W-:-:S04]  /*0a60*/  IMAD.HI.U32 R2, R3, R9, RZ ;  /* 0x0000000903027227 */ /* 0x000fc800078e00ff */
[----:B------:R-:W-:Y:S02]  /*0a70*/  IMAD R5, R16, R7, R5 ;  /* 0x0000000710057224 */ /* 0x000fe400078e0205 */
[----:B------:R-:W-:Y:S02]  /*0a80*/  IMAD.MOV R7, RZ, RZ, -R2 ;  /* 0x000000ffff077224 */ /* 0x000fe400078e0a02 */
[----:B------:R-:W-:Y:S01]  /*0a90*/  @!P1 IMAD.IADD R14, R14, 0x1, -R19 ;  /* 0x000000010e0e9824 */ /* 0x000fe200078e0a13 */
[C---:B------:R-:W-:Y:S01]  /*0aa0*/  ISETP.GT.U32.AND P6, PT, R16.reuse, R5, PT ;  /* 0x000000051000720c */ /* 0x040fe20003fc4070 */
[----:B------:R-:W-:Y:S02]  /*0ab0*/  IMAD.MOV R13, RZ, RZ, -R6 ;  /* 0x000000ffff0d7224 */ /* 0x000fe400078e0a06 */
[----:B------:R-:W-:Y:S01]  /*0ac0*/  IMAD R6, R16, R7, R9 ;  /* 0x0000000710067224 */ /* 0x000fe200078e0209 */
[----:B------:R-:W-:Y:S01]  /*0ad0*/  ISETP.GT.U32.AND P1, PT, R19, R14, PT ;  /* 0x0000000e1300720c */ /* 0x000fe20003f24070 */
[----:B------:R-:W-:-:S03]  /*0ae0*/  IMAD.HI.U32 R2, R3, R15, RZ ;  /* 0x0000000f03027227 */ /* 0x000fc600078e00ff */
[----:B------:R-:W-:Y:S01]  /*0af0*/  ISETP.GT.U32.AND P3, PT, R16, R6, PT ;  /* 0x000000061000720c */ /* 0x000fe20003f64070 */
[----:B------:R-:W-:-:S04]  /*0b00*/  IMAD.HI.U32 R8, R3, R17, RZ ;  /* 0x0000001103087227 */ /* 0x000fc800078e00ff */
[----:B------:R-:W-:Y:S02]  /*0b10*/  IMAD R7, R16, R13, R12 ;  /* 0x0000000d10077224 */ /* 0x000fe400078e020c */
[----:B------:R-:W-:Y:S02]  /*0b20*/  IMAD.MOV R2, RZ, RZ, -R2 ;  /* 0x000000ffff027224 */ /* 0x000fe400078e0a02 */
[----:B------:R-:W-:Y:S01]  /*0b30*/  VIADD R12, R18, 0x10 ;  /* 0x00000010120c7836 */ /* 0x000fe20000000000 */
[----:B------:R-:W-:Y:S01]  /*0b40*/  ISETP.GT.U32.AND P5, PT, R16, R7, PT ;  /* 0x000000071000720c */ /* 0x000fe20003fa4070 */
[----:B------:R-:W-:Y:S01]  /*0b50*/  @!P1 IMAD.IADD R14, R14, 0x1, -R19 ;  /* 0x000000010e0e9824 */ /* 0x000fe200078e0a13 */
[----:B------:R-:W-:Y:S01]  /*0b60*/  ISETP.NE.AND P1, PT, R10, RZ, PT ;  /* 0x000000ff0a00720c */ /* 0x000fe20003f25270 */
[----:B------:R-:W-:Y:S01]  /*0b70*/  IMAD.MOV R9, RZ, RZ, -R8 ;  /* 0x000000ffff097224 */ /* 0x000fe200078e0a08 */
[----:B------:R-:W-:Y:S01]  /*0b80*/  CS2R R18, SRZ ;  /* 0x0000000000127805 */ /* 0x000fe2000001ff00 */
[----:B------:R-:W-:Y:S01]  /*0b90*/  IMAD R8, R16, R2, R15 ;  /* 0x0000000210087224 */ /* 0x000fe200078e020f */
[----:B------:R-:W-:Y:S01]  /*0ba0*/  IABS R15, R12 ;  /* 0x0000000c000f7213 */ /* 0x000fe20000000000 */
[----:B------:R-:W-:-:S02]  /*0bb0*/  IMAD.MOV.U32 R2, RZ, RZ, R14 ;  /* 0x000000ffff027224 */ /* 0x000fc400078e000e */
[----:B------:R-:W-:Y:S02]  /*0bc0*/  @!P3 IMAD.IADD R6, R6, 0x1, -R16 ;  /* 0x000000010606b824 */ /* 0x000fe400078e0a10 */
[C---:B------:R-:W-:Y:S01]  /*0bd0*/  IMAD R9, R16.reuse, R9, R17 ;  /* 0x0000000910097224 */ /* 0x040fe200078e0211 */
[----:B------:R-:W-:Y:S01]  /*0be0*/  IABS R17, R20 ;  /* 0x0000001400117213 */ /* 0x000fe20000000000 */
[----:B------:R-:W-:Y:S01]  /*0bf0*/  @!P4 IMAD.MOV R2, RZ, RZ, -R2 ;  /* 0x000000ffff02c224 */ /* 0x000fe200078e0a02 */
[C---:B------:R-:W-:Y:S01]  /*0c00*/  ISETP.GT.U32.AND P4, PT, R16.reuse, R6, PT ;  /* 0x000000061000720c */ /* 0x040fe20003f84070 */
[----:B------:R-:W-:Y:S01]  /*0c10*/  IMAD.HI.U32 R13, R3, R15, RZ ;  /* 0x0000000f030d7227 */ /* 0x000fe200078e00ff */
[----:B------:R-:W-:Y:S02]  /*0c20*/  @!P1 LOP3.LUT R2, RZ, R10, RZ, 0x33, !PT ;  /* 0x0000000aff029212 */ /* 0x000fe400078e33ff */
[C---:B------:R-:W-:Y:S01]  /*0c30*/  ISETP.GT.U32.AND P1, PT, R16.reuse, R9, PT ;  /* 0x000000091000720c */ /* 0x040fe20003f24070 */
[----:B------:R-:W-:Y:S01]  /*0c40*/  @!P6 IMAD.IADD R5, R5, 0x1, -R16 ;  /* 0x000000010505e824 */ /* 0x000fe200078e0a10 */
[----:B------:R-:W-:Y:S01]  /*0c50*/  ISETP.GT.U32.AND P6, PT, R16, R8, PT ;  /* 0x000000081000720c */ /* 0x000fe20003fc4070 */
[----:B------:R-:W-:-:S03]  /*0c60*/  IMAD.HI.U32 R3, R3, R17, RZ ;  /* 0x0000001103037227 */ /* 0x000fc600078e00ff */
[----:B------:R-:W-:Y:S01]  /*0c70*/  ISETP.GT.U32.AND P3, PT, R16, R5, PT ;  /* 0x000000051000720c */ /* 0x000fe20003f64070 */
[----:B------:R-:W-:Y:S02]  /*0c80*/  IMAD.MOV R13, RZ, RZ, -R13 ;  /* 0x000000ffff0d7224 */ /* 0x000fe400078e0a0d */
[--C-:B------:R-:W-:Y:S02]  /*0c90*/  @!P2 IMAD.IADD R4, R4, 0x1, -R16.reuse ;  /* 0x000000010404a824 */ /* 0x100fe400078e0a10 */
[----:B------:R-:W-:Y:S02]  /*0ca0*/  IMAD.MOV R3, RZ, RZ, -R3 ;  /* 0x000000ffff037224 */ /* 0x000fe400078e0a03 */
[C---:B------:R-:W-:Y:S01]  /*0cb0*/  IMAD R10, R16.reuse, R13, R15 ;  /* 0x0000000d100a7224 */ /* 0x040fe200078e020f */
[C---:B------:R-:W-:Y:S01]  /*0cc0*/  ISETP.GT.U32.AND P2, PT, R16.reuse, R4, PT ;  /* 0x000000041000720c */ /* 0x040fe20003f44070 */
[----:B------:R-:W-:Y:S01]  /*0cd0*/  IMAD R13, R16, R3, R17 ;  /* 0x00000003100d7224 */ /* 0x000fe200078e0211 */
[----:B------:R-:W-:Y:S01]  /*0ce0*/  LOP3.LUT R3, R60, 0x7, RZ, 0xc0, !PT ;  /* 0x000000073c037812 */ /* 0x000fe200078ec0ff */
[--C-:B------:R-:W-:Y:S01]  /*0cf0*/  @!P4 IMAD.IADD R6, R6, 0x1, -R16.reuse ;  /* 0x000000010606c824 */ /* 0x100fe200078e0a10 */
[----:B------:R-:W-:Y:S01]  /*0d00*/  ISETP.GT.U32.AND P4, PT, R16, R10, PT ;  /* 0x0000000a1000720c */ /* 0x000fe20003f84070 */
[--C-:B------:R-:W-:Y:S01]  /*0d10*/  @!P6 IMAD.IADD R8, R8, 0x1, -R16.reuse ;  /* 0x000000010808e824 */ /* 0x100fe200078e0a10 */
[C---:B------:R-:W-:Y:S01]  /*0d20*/  ISETP.GT.U32.AND P6, PT, R16.reuse, R13, PT ;  /* 0x0000000d1000720c */ /* 0x040fe20003fc4070 */
[----:B------:R-:W-:Y:S01]  /*0d30*/  @!P5 IMAD.IADD R7, R7, 0x1, -R16 ;  /* 0x000000010707d824 */ /* 0x000fe200078e0a10 */
[----:B------:R-:W-:Y:S01]  /*0d40*/  SHF.R.U32.HI R15, RZ, 0x3, R60 ;  /* 0x00000003ff0f7819 */ /* 0x000fe2000001163c */
[--C-:B------:R-:W-:Y:S01]  /*0d50*/  @!P1 IMAD.IADD R9, R9, 0x1, -R16.reuse ;  /* 0x0000000109099824 */ /* 0x100fe200078e0a10 */
[----:B------:R-:W-:Y:S01]  /*0d60*/  ISETP.GE.AND P1, PT, R21, RZ, PT ;  /* 0x000000ff1500720c */ /* 0x000fe20003f26270 */
[--C-:B------:R-:W-:Y:S01]  /*0d70*/  @!P3 IMAD.IADD R5, R5, 0x1, -R16.reuse ;  /* 0x000000010505b824 */ /* 0x100fe200078e0a10 */
[----:B------:R-:W-:Y:S01]  /*0d80*/  ISETP.GT.U32.AND P5, PT, R16, R7, PT ;  /* 0x000000071000720c */ /* 0x000fe20003fa4070 */
[--C-:B------:R-:W-:Y:S01]  /*0d90*/  @!P2 IMAD.IADD R4, R4, 0x1, -R16.reuse ;  /* 0x000000010404a824 */ /* 0x100fe200078e0a10 */
[----:B------:R-:W-:Y:S01]  /*0da0*/  ISETP.GE.AND P2, PT, R22, RZ, PT ;  /* 0x000000ff1600720c */ /* 0x000fe20003f46270 */
[----:B------:R-:W-:Y:S01]  /*0db0*/  IMAD.SHL.U32 R17, R60, 0x8, RZ ;  /* 0x000000083c117824 */ /* 0x000fe200078e00ff */
[----:B------:R-:W-:Y:S01]  /*0dc0*/  ISETP.GE.AND P3, PT, R24, RZ, PT ;  /* 0x000000ff1800720c */ /* 0x000fe20003f66270 */
[--C-:B------:R-:W-:Y:S01]  /*0dd0*/  @!P4 IMAD.IADD R10, R10, 0x1, -R16.reuse ;  /* 0x000000010a0ac824 */ /* 0x100fe200078e0a10 */
[C---:B------:R-:W-:Y:S01]  /*0de0*/  ISETP.GT.U32.AND P4, PT, R16.reuse, R8, PT ;  /* 0x000000081000720c */ /* 0x040fe20003f84070 */
[----:B------:R-:W-:Y:S01]  /*0df0*/  @!P6 IMAD.IADD R13, R13, 0x1, -R16 ;  /* 0x000000010d0de824 */ /* 0x000fe200078e0a10 */
[----:B------:R-:W-:Y:S01]  /*0e00*/  LEA R56, R3, UR5, 0x6 ;  /* 0x0000000503387c11 */ /* 0x000fe2000f8e30ff */
[----:B------:R-:W-:Y:S01]  /*0e10*/  @!P0 IMAD.MOV R4, RZ, RZ, -R4 ;  /* 0x000000ffff048224 */ /* 0x000fe200078e0a04 */
[C---:B------:R-:W-:Y:S01]  /*0e20*/  ISETP.GT.U32.AND P0, PT, R16.reuse, R9, PT ;  /* 0x000000091000720c */ /* 0x040fe20003f04070 */
[----:B------:R-:W-:Y:S01]  /*0e30*/  @!P1 IMAD.MOV R5, RZ, RZ, -R5 ;  /* 0x000000ffff059224 */ /* 0x000fe200078e0a05 */
[C---:B------:R-:W-:Y:S01]  /*0e40*/  ISETP.GT.U32.AND P6, PT, R16.reuse, R10, PT ;  /* 0x0000000a1000720c */ /* 0x040fe20003fc4070 */
[----:B------:R-:W-:Y:S01]  /*0e50*/  @!P5 IMAD.IADD R7, R7, 0x1, -R16 ;  /* 0x000000010707d824 */ /* 0x000fe200078e0a10 */
[----:B------:R-:W-:Y:S01]  /*0e60*/  ISETP.GT.U32.AND P1, PT, R16, R13, PT ;  /* 0x0000000d1000720c */ /* 0x000fe20003f24070 */
[----:B------:R-:W-:Y:S01]  /*0e70*/  IMAD R3, R3, 0x90, RZ ;  /* 0x0000009003037824 */ /* 0x000fe200078e02ff */
[----:B------:R-:W-:Y:S01]  /*0e80*/  ISETP.GE.AND P5, PT, R12, RZ, PT ;  /* 0x000000ff0c00720c */ /* 0x000fe20003fa6270 */
[----:B------:R-:W-:Y:S01]  /*0e90*/  @!P2 IMAD.MOV R6, RZ, RZ, -R6 ;  /* 0x000000ffff06a224 */ /* 0x000fe200078e0a06 */
[----:B------:R-:W-:Y:S01]  /*0ea0*/  LOP3.LUT R12, R28, 0x10, RZ, 0xc0, !PT ;  /* 0x000000101c0c7812 */ /* 0x000fe200078ec0ff */
[----:B------:R-:W-:Y:S01]  /*0eb0*/  @!P4 IMAD.IADD R8, R8, 0x1, -R16 ;  /* 0x000000010808c824 */ /* 0x000fe200078e0a10 */
[----:B------:R-:W-:-:S02]  /*0ec0*/  ISETP.GE.AND P4, PT, R20, RZ, PT ;  /* 0x000000ff1400720c */ /* 0x000fc40003f86270 */
[----:B------:R-:W-:Y:S02]  /*0ed0*/  CS2R R20, SRZ ;  /* 0x0000000000147805 */ /* 0x000fe4000001ff00 */
[----:B------:R-:W-:Y:S01]  /*0ee0*/  LOP3.LUT R12, R12, 0x20, R15, 0xf8, !PT ;  /* 0x000000200c0c7812 */ /* 0x000fe200078ef80f */
[--C-:B------:R-:W-:Y:S01]  /*0ef0*/  @!P0 IMAD.IADD R9, R9, 0x1, -R16.reuse ;  /* 0x0000000109098824 */ /* 0x100fe200078e0a10 */
[----:B------:R-:W-:Y:S01]  /*0f00*/  ISETP.GE.AND P0, PT, R23, RZ, PT ;  /* 0x000000ff1700720c */ /* 0x000fe20003f06270 */
[--C-:B------:R-:W-:Y:S01]  /*0f10*/  @!P6 IMAD.IADD R10, R10, 0x1, -R16.reuse ;  /* 0x000000010a0ae824 */ /* 0x100fe200078e0a10 */
[----:B------:R-:W-:Y:S01]  /*0f20*/  ISETP.GE.AND P6, PT, R25, RZ, PT ;  /* 0x000000ff1900720c */ /* 0x000fe20003fc6270 */
[----:B------:R-:W-:Y:S01]  /*0f30*/  @!P1 IMAD.IADD R13, R13, 0x1, -R16 ;  /* 0x000000010d0d9824 */ /* 0x000fe200078e0a10 */
[----:B------:R-:W-:Y:S01]  /*0f40*/  LOP3.LUT R12, R3, R12, RZ, 0x3c, !PT ;  /* 0x0000000c030c7212 */ /* 0x000fe200078e3cff */
[----:B------:R-:W-:Y:S01]  /*0f50*/  @!P3 IMAD.MOV R8, RZ, RZ, -R8 ;  /* 0x000000ffff08b224 */ /* 0x000fe200078e0a08 */
[----:B------:R-:W-:Y:S01]  /*0f60*/  ISETP.NE.AND P1, PT, R11, RZ, PT ;  /* 0x000000ff0b00720c */ /* 0x000fe20003f25270 */
[----:B------:R-:W-:Y:S01]  /*0f70*/  @!P5 IMAD.MOV R10, RZ, RZ, -R10 ;  /* 0x000000ffff0ad224 */ /* 0x000fe200078e0a0a */
[----:B------:R-:W-:Y:S01]  /*0f80*/  LOP3.LUT R3, RZ, R11, RZ, 0x33, !PT ;  /* 0x0000000bff037212 */ /* 0x000fe200078e33ff */
[----:B------:R-:W-:Y:S01]  /*0f90*/  @!P4 IMAD.MOV R13, RZ, RZ, -R13 ;  /* 0x000000ffff0dc224 */ /* 0x000fe200078e0a0d */
[----:B---3--:R-:W-:-:S02]  /*0fa0*/  LEA R63, P3, R71, UR12, 0x1 ;  /* 0x0000000c473f7c11 */ /* 0x008fc4000f8608ff */
[----:B------:R-:W-:Y:S02]  /*0fb0*/  CS2R R14, SRZ ;  /* 0x00000000000e7805 */ /* 0x000fe4000001ff00 */
[C---:B------:R-:W-:Y:S01]  /*0fc0*/  SEL R6, R3.reuse, R6, !P1 ;  /* 0x0000000603067207 */ /* 0x040fe20004800000 */
[----:B------:R-:W-:Y:S01]  /*0fd0*/  @!P0 IMAD.MOV R7, RZ, RZ, -R7 ;  /* 0x000000ffff078224 */ /* 0x000fe200078e0a07 */
[C---:B------:R-:W-:Y:S01]  /*0fe0*/  SEL R4, R3.reuse, R4, !P1 ;  /* 0x0000000403047207 */ /* 0x040fe20004800000 */
[----:B------:R-:W-:Y:S01]  /*0ff0*/  @!P6 IMAD.MOV R9, RZ, RZ, -R9 ;  /* 0x000000ffff09e224 */ /* 0x000fe200078e0a09 */
[C---:B------:R-:W-:Y:S01]  /*1000*/  SEL R5, R3.reuse, R5, !P1 ;  /* 0x0000000503057207 */ /* 0x040fe20004800000 */
[----:B--2---:R-:W-:Y:S01]  /*1010*/  IMAD R6, R6, UR10, RZ ;  /* 0x0000000a06067c24 */ /* 0x004fe2000f8e02ff */
[C---:B------:R-:W-:Y:S01]  /*1020*/  SEL R7, R3.reuse, R7, !P1 ;  /* 0x0000000703077207 */ /* 0x040fe20004800000 */
[----:B------:R-:W-:Y:S01]  /*1030*/  IMAD R4, R4, UR10, RZ ;  /* 0x0000000a04047c24 */ /* 0x000fe2000f8e02ff */
[----:B------:R-:W-:Y:S01]  /*1040*/  SEL R8, R3, R8, !P1 ;  /* 0x0000000803087207 */ /* 0x000fe20004800000 */
[----:B------:R-:W-:Y:S01]  /*1050*/  IMAD R5, R5, UR10, RZ ;  /* 0x0000000a05057c24 */ /* 0x000fe2000f8e02ff */
[----:B------:R-:W-:Y:S01]  /*1060*/  SEL R9, R3, R9, !P1 ;  /* 0x0000000903097207 */ /* 0x000fe20004800000 */
[----:B------:R-:W-:Y:S01]  /*1070*/  IMAD R7, R7, UR10, RZ ;  /* 0x0000000a07077c24 */ /* 0x000fe2000f8e02ff */
[C---:B------:R-:W-:Y:S01]  /*1080*/  SEL R10, R3.reuse, R10, !P1 ;  /* 0x0000000a030a7207 */ /* 0x040fe20004800000 */
[----:B------:R-:W-:Y:S01]  /*1090*/  IMAD R8, R8, UR10, RZ ;  /* 0x0000000a08087c24 */ /* 0x000fe2000f8e02ff */
[----:B------:R-:W-:Y:S01]  /*10a0*/  SEL R3, R3, R13, !P1 ;  /* 0x0000000d03037207 */ /* 0x000fe20004800000 */
[----:B------:R-:W-:Y:S01]  /*10b0*/  IMAD R9, R9, UR10, RZ ;  /* 0x0000000a09097c24 */ /* 0x000fe2000f8e02ff */
[----:B------:R-:W-:Y:S01]  /*10c0*/  LEA.HI.X.SX32 R71, R71, UR13, 0x1, P3 ;  /* 0x0000000d47477c11 */ /* 0x000fe200098f0eff */
[----:B------:R-:W-:Y:S01]  /*10d0*/  IMAD R10, R10, UR10, RZ ;  /* 0x0000000a0a0a7c24 */ /* 0x000fe2000f8e02ff */
[----:B------:R-:W-:Y:S01]  /*10e0*/  LEA R46, P3, R6, UR14, 0x1 ;  /* 0x0000000e062e7c11 */ /* 0x000fe2000f8608ff */
[----:B------:R-:W-:Y:S01]  /*10f0*/  IMAD R3, R3, UR10, RZ ;  /* 0x0000000a03037c24 */ /* 0x000fe2000f8e02ff */
[----:B------:R-:W0:Y:S01]  /*1100*/  LDCU UR10, c[0x0][0x3a4] ;  /* 0x00007480ff0a77ac */ /* 0x000e220008000800 */
[----:B------:R-:W-:-:S02]  /*1110*/  LEA R59, P1, R67, UR12, 0x1 ;  /* 0x0000000c433b7c11 */ /* 0x000fc4000f8208ff */
[----:B------:R-:W-:Y:S02]  /*1120*/  CS2R R24, SRZ ;  /* 0x0000000000187805 */ /* 0x000fe4000001ff00 */
[----:B------:R-:W-:Y:S02]  /*1130*/  LEA.HI.X.SX32 R47, R6, UR15, 0x1, P3 ;  /* 0x0000000f062f7c11 */ /* 0x000fe400098f0eff */
[----:B------:R-:W-:Y:S02]  /*1140*/  CS2R R22, SRZ ;  /* 0x0000000000167805 */ /* 0x000fe4000001ff00 */
[----:B------:R-:W-:Y:S02]  /*1150*/  LEA R36, P3, R3, UR14, 0x1 ;  /* 0x0000000e03247c11 */ /* 0x000fe4000f8608ff */
[----:B------:R-:W-:Y:S02]  /*1160*/  LEA R61, P2, R69, UR12, 0x1 ;  /* 0x0000000c453d7c11 */ /* 0x000fe4000f8408ff */
[----:B------:R-:W-:-:S02]  /*1170*/  LEA.HI.X.SX32 R37, R3, UR15, 0x1, P3 ;  /* 0x0000000f03257c11 */ /* 0x000fc400098f0eff */
[----:B------:R-:W-:Y:S02]  /*1180*/  LOP3.LUT R3, R60, 0x1c0, RZ, 0xc0, !PT ;  /* 0x000001c03c037812 */ /* 0x000fe400078ec0ff */
[----:B------:R-:W-:Y:S02]  /*1190*/  LEA R78, P4, R4, UR14, 0x1 ;  /* 0x0000000e044e7c11 */ /* 0x000fe4000f8808ff */
[----:B------:R-:W-:Y:S02]  /*11a0*/  SHF.R.U32.HI R3, RZ, 0x2, R3 ;  /* 0x00000002ff037819 */ /* 0x000fe40000011603 */
[----:B------:R-:W-:Y:S01]  /*11b0*/  LEA R48, P5, R5, UR14, 0x1 ;  /* 0x0000000e05307c11 */ /* 0x000fe2000f8a08ff */
[----:B0-----:R-:W-:Y:S01]  /*11c0*/  IMAD R2, R2, UR10, RZ ;  /* 0x0000000a02027c24 */ /* 0x001fe2000f8e02ff */
[--C-:B------:R-:W-:Y:S02]  /*11d0*/  LOP3.LUT R68, R3, 0x3fe, R28.reuse, 0x78, !PT ;  /* 0x000003fe03447812 */ /* 0x100fe400078e781c */
[----:B------:R-:W-:-:S02]  /*11e0*/  LOP3.LUT R17, R17, 0x30, R28, 0x48, !PT ;  /* 0x0000003011117812 */ /* 0x000fc400078e481c */
[----:B------:R-:W-:Y:S02]  /*11f0*/  LEA.HI.X.SX32 R67, R67, UR13, 0x1, P1 ;  /* 0x0000000d43437c11 */ /* 0x000fe400088f0eff */
[----:B------:R-:W-:Y:S02]  /*1200*/  LEA.HI.X.SX32 R69, R69, UR13, 0x1, P2 ;  /* 0x0000000d45457c11 */ /* 0x000fe400090f0eff */
[----:B------:R-:W-:Y:S02]  /*1210*/  LEA.HI.X.SX32 R79, R4, UR15, 0x1, P4 ;  /* 0x0000000f044f7c11 */ /* 0x000fe4000a0f0eff */
[----:B------:R-:W-:Y:S02]  /*1220*/  LEA.HI.X.SX32 R49, R5, UR15, 0x1, P5 ;  /* 0x0000000f05317c11 */ /* 0x000fe4000a8f0eff */
[----:B------:R-:W-:Y:S02]  /*1230*/  SHF.R.U32.HI R60, RZ, 0x2, R60 ;  /* 0x00000002ff3c7819 */ /* 0x000fe4000001163c */
[----:B------:R-:W-:-:S02]  /*1240*/  LOP3.LUT R3, R28, 0x3fe, RZ, 0xc0, !PT ;  /* 0x000003fe1c037812 */ /* 0x000fc400078ec0ff */
[----:B------:R-:W-:Y:S02]  /*1250*/  LOP3.LUT R57, R12, 0x400, R57, 0xf8, !PT ;  /* 0x000004000c397812 */ /* 0x000fe400078ef839 */
[----:B------:R-:W-:Y:S02]  /*1260*/  CS2R R12, SRZ ;  /* 0x00000000000c7805 */ /* 0x000fe4000001ff00 */
[----:B------:R-:W-:Y:S02]  /*1270*/  LEA R65, P0, R73, UR12, 0x1 ;  /* 0x0000000c49417c11 */ /* 0x000fe4000f8008ff */
[----:B------:R-:W-:Y:S02]  /*1280*/  LEA R44, P1, R7, UR14, 0x1 ;  /* 0x0000000e072c7c11 */ /* 0x000fe4000f8208ff */
[----:B------:R-:W-:Y:S02]  /*1290*/  LEA R42, P2, R8, UR14, 0x1 ;  /* 0x0000000e082a7c11 */ /* 0x000fe4000f8408ff */
[----:B------:R-:W-:-:S02]  /*12a0*/  LEA R38, P4, R9, UR14, 0x1 ;  /* 0x0000000e09267c11 */ /* 0x000fc4000f8808ff */
[----:B------:R-:W-:Y:S02]  /*12b0*/  LEA R40, P5, R10, UR14, 0x1 ;  /* 0x0000000e0a287c11 */ /* 0x000fe4000f8a08ff */
[----:B------:R-:W-:Y:S02]  /*12c0*/  IADD3 R56, PT, PT, R17, R56, R54 ;  /* 0x0000003811387210 */ /* 0x000fe40007ffe036 */
[----:B------:R-:W-:Y:S02]  /*12d0*/  CS2R R16, SRZ ;  /* 0x0000000000107805 */ /* 0x000fe4000001ff00 */
[----:B------:R-:W-:Y:S01]  /*12e0*/  LOP3.LUT R64, R3, 0x30, R60, 0x78, !PT ;  /* 0x0000003003407812 */ /* 0x000fe200078e783c */
[----:B------:R-:W-:Y:S01]  /*12f0*/  IMAD.WIDE R2, R2, 0x2, RZ ;  /* 0x0000000202027825 */ /* 0x000fe200078e02ff */
[----:B------:R-:W-:Y:S02]  /*1300*/  LEA.HI.X.SX32 R45, R7, UR15, 0x1, P1 ;  /* 0x0000000f072d7c11 */ /* 0x000fe400088f0eff */
[----:B------:R-:W-:-:S02]  /*1310*/  LEA.HI.X.SX32 R43, R8, UR15, 0x1, P2 ;  /* 0x0000000f082b7c11 */ /* 0x000fc400090f0eff */
[----:B------:R-:W-:Y:S02]  /*1320*/  LEA.HI.X.SX32 R39, R9, UR15, 0x1, P4 ;  /* 0x0000000f09277c11 */ /* 0x000fe4000a0f0eff */
[----:B------:R-:W-:Y:S02]  /*1330*/  LEA.HI.X.SX32 R41, R10, UR15, 0x1, P5 ;  /* 0x0000000f0a297c11 */ /* 0x000fe4000a8f0eff */
[----:B------:R-:W-:Y:S02]  /*1340*/  LEA.HI.X.SX32 R73, R73, UR13, 0x1, P0 ;  /* 0x0000000d49497c11 */ /* 0x000fe400080f0eff */
[----:B------:R-:W-:-:S07]  /*1350*/  LOP3.LUT R66, R57, 0x40, RZ, 0x3c, !PT ;  /* 0x0000004039427812 */ /* 0x000fce00078e3cff */
.L_x_2:
[----:B------:R-:W-:Y:S02]  /*1360*/  ISETP.GE.AND P1, PT, R0, UR7, PT ;  /* 0x0000000700007c0c */ /* 0x000fe4000bf26270 */
[C---:B------:R-:W-:Y:S02]  /*1370*/  IADD3 R4, P0, PT, R2.reuse, R65, RZ ;  /* 0x0000004102047210 */ /* 0x040fe40007f1e0ff */
[----:B------:R-:W-:Y:S02]  /*1380*/  PRMT R31, RZ, 0x7610, R31 ;  /* 0x00007610ff1f7816 */ /* 0x000fe4000000001f */
[----:B------:R-:W-:Y:S01]  /*1390*/  IADD3 R6, P2, PT, R2, R63, RZ ;  /* 0x0000003f02067210 */ /* 0x000fe20007f5e0ff */
[----:B------:R-:W-:Y:S01]  /*13a0*/  IMAD.X R5, R3, 0x1, R73, P0 ;  /* 0x0000000103057824 */ /* 0x000fe200000e0649 */
[----:B------:R-:W-:Y:S02]  /*13b0*/  ISETP.GE.AND P3, PT, R51, UR7, PT ;  /* 0x0000000733007c0c */ /* 0x000fe4000bf66270 */
[----:B------:R-:W-:-:S03]  /*13c0*/  ISETP.GE.AND P0, PT, R52, UR7, PT ;  /* 0x0000000734007c0c */ /* 0x000fc6000bf06270 */
[----:B------:R0:W2:Y:S01]  /*13d0*/  @!P1 LDG.E.U16 R31, desc[UR8][R4.64] ;  /* 0x00000008041f9981 */ /* 0x0000a2000c1e1500 */
[C---:B------:R-:W-:Y:S01]  /*13e0*/  IADD3 R8, P1, PT, R2.reuse, R61, RZ ;  /* 0x0000003d02087210 */ /* 0x040fe20007f3e0ff */
[----:B------:R-:W-:Y:S01]  /*13f0*/  IMAD.X R7, R3, 0x1, R71, P2 ;  /* 0x0000000103077824 */ /* 0x000fe200010e0647 */
[----:B------:R-:W-:Y:S02]  /*1400*/  ISETP.GE.AND P2, PT, R53, UR7, PT ;  /* 0x0000000735007c0c */ /* 0x000fe4000bf46270 */
[----:B------:R-:W-:Y:S01]  /*1410*/  PRMT R33, RZ, 0x7610, R33 ;  /* 0x00007610ff217816 */ /* 0x000fe20000000021 */
[C---:B------:R-:W-:Y:S01]  /*1420*/  IMAD.X R9, R3.reuse, 0x1, R69, P1 ;  /* 0x0000000103097824 */ /* 0x040fe200008e0645 */
[----:B------:R-:W-:Y:S02]  /*1430*/  IADD3 R10, P1, PT, R2, R59, RZ ;  /* 0x0000003b020a7210 */ /* 0x000fe40007f3e0ff */
[----:B------:R-:W-:Y:S02]  /*1440*/  PRMT R35, RZ, 0x7610, R35 ;  /* 0x00007610ff237816 */ /* 0x000fe40000000023 */
[----:B------:R-:W-:Y:S01]  /*1450*/  PRMT R81, RZ, 0x7610, R81 ;  /* 0x00007610ff517816 */ /* 0x000fe20000000051 */
[----:B------:R-:W-:Y:S01]  /*1460*/  IMAD.X R11, R3, 0x1, R67, P1 ;  /* 0x00000001030b7824 */ /* 0x000fe200008e0643 */
[----:B------:R-:W3:Y:S01]  /*1470*/  @!P3 LDG.E.U16 R33, desc[UR8][R6.64] ;  /* 0x000000080621b981 */ /* 0x000ee2000c1e1500 */
[----:B------:R-:W-:-:S03]  /*1480*/  ISETP.GE.AND P3, PT, R58, UR7, PT ;  /* 0x000000073a007c0c */ /* 0x000fc6000bf66270 */
[----:B------:R1:W4:Y:S01]  /*1490*/  @!P0 LDG.E.U16 R35, desc[UR8][R8.64] ;  /* 0x0000000808238981 */ /* 0x000322000c1e1500 */
[----:B------:R-:W-:Y:S01]  /*14a0*/  PRMT R83, RZ, 0x7610, R83 ;  /* 0x00007610ff537816 */ /* 0x000fe20000000053 */
[C---:B0-----:R-:W-:Y:S02]  /*14b0*/  IMAD.WIDE R4, R75.reuse, 0x2, R36 ;  /* 0x000000024b047825 */ /* 0x041fe400078e0224 */
[----:B------:R-:W5:Y:S01]  /*14c0*/  @!P2 LDG.E.U16 R81, desc[UR8][R10.64] ;  /* 0x000000080a51a981 */ /* 0x000f62000c1e1500 */
[----:B------:R-:W-:Y:S01]  /*14d0*/  BAR.SYNC.DEFER_BLOCKING 0x0 ;  /* 0x0000000000007b1d */ /* 0x000fe20000010000 */
[----:B------:R-:W-:Y:S01]  /*14e0*/  PRMT R87, RZ, 0x7610, R87 ;  /* 0x00007610ff577816 */ /* 0x000fe20000000057 */
[C---:B-1----:R-:W-:Y:S01]  /*14f0*/  IMAD.WIDE R8, R75.reuse, 0x2, R38 ;  /* 0x000000024b087825 */ /* 0x042fe200078e0226 */
[----:B------:R-:W-:Y:S02]  /*1500*/  PRMT R89, RZ, 0x7610, R89 ;  /* 0x00007610ff597816 */ /* 0x000fe40000000059 */
[----:B------:R-:W-:Y:S01]  /*1510*/  PRMT R91, RZ, 0x7610, R91 ;  /* 0x00007610ff5b7816 */ /* 0x000fe2000000005b */
[----:B------:R-:W-:Y:S01]  /*1520*/  IMAD.WIDE R6, R75, 0x2, R42 ;  /* 0x000000024b067825 */ /* 0x000fe200078e022a */
[----:B------:R-:W-:-:S02]  /*1530*/  PRMT R85, RZ, 0x7610, R85 ;  /* 0x00007610ff557816 */ /* 0x000fc40000000055 */
[----:B------:R-:W-:Y:S01]  /*1540*/  PRMT R93, RZ, 0x7610, R93 ;  /* 0x00007610ff5d7816 */ /* 0x000fe2000000005d */
[C---:B------:R-:W-:Y:S01]  /*1550*/  IMAD.WIDE R28, R75.reuse, 0x2, R40 ;  /* 0x000000024b1c7825 */ /* 0x040fe200078e0228 */
[----:B------:R-:W-:Y:S02]  /*1560*/  PRMT R95, RZ, 0x7610, R95 ;  /* 0x00007610ff5f7816 */ /* 0x000fe4000000005f */
[----:B------:R-:W-:Y:S01]  /*1570*/  PRMT R97, RZ, 0x7610, R97 ;  /* 0x00007610ff617816 */ /* 0x000fe20000000061 */
[----:B------:R0:W5:Y:S04]  /*1580*/  @!P3 LDG.E.U16 R83, desc[UR8][R4.64] ;  /* 0x000000080453b981 */ /* 0x000168000c1e1500 */
[----:B------:R1:W5:Y:S04]  /*1590*/  @!P3 LDG.E.U16 R87, desc[UR8][R8.64] ;  /* 0x000000080857b981 */ /* 0x000368000c1e1500 */
[----:B------:R1:W5:Y:S01]  /*15a0*/  @!P3 LDG.E.U16 R89, desc[UR8][R6.64] ;  /* 0x000000080659b981 */ /* 0x000362000c1e1500 */
[----:B0-----:R-:W-:-:S03]  /*15b0*/  IMAD.WIDE R4, R75, 0x2, R44 ;  /* 0x000000024b047825 */ /* 0x001fc600078e022c */
[----:B------:R-:W5:Y:S01]  /*15c0*/  @!P3 LDG.E.U16 R85, desc[UR8][R28.64] ;  /* 0x000000081c55b981 */ /* 0x000f62000c1e1500 */
[----:B-1----:R-:W-:-:S03]  /*15d0*/  IMAD.WIDE R8, R75, 0x2, R46 ;  /* 0x000000024b087825 */ /* 0x002fc600078e022e */
[----:B------:R0:W5:Y:S01]  /*15e0*/  @!P3 LDG.E.U16 R91, desc[UR8][R4.64] ;  /* 0x00000008045bb981 */ /* 0x000162000c1e1500 */
[----:B------:R-:W-:-:S03]  /*15f0*/  IMAD.WIDE R6, R75, 0x2, R48 ;  /* 0x000000024b067825 */ /* 0x000fc600078e0230 */
[----:B------:R-:W5:Y:S04]  /*1600*/  @!P3 LDG.E.U16 R93, desc[UR8][R8.64] ;  /* 0x00000008085db981 */ /* 0x000f68000c1e1500 */
[----:B------:R-:W5:Y:S01]  /*1610*/  @!P3 LDG.E.U16 R95, desc[UR8][R6.64] ;  /* 0x00000008065fb981 */ /* 0x000f62000c1e1500 */
[----:B0-----:R-:W-:-:S05]  /*1620*/  IMAD.WIDE R4, R75, 0x2, R78 ;  /* 0x000000024b047825 */ /* 0x001fca00078e024e */
[----:B------:R-:W5:Y:S01]  /*1630*/  @!P3 LDG.E.U16 R97, desc[UR8][R4.64] ;  /* 0x000000080461b981 */ /* 0x000f62000c1e1500 */
[----:B------:R-:W-:-:S04]  /*1640*/  UIADD3 UR6, UPT, UPT, UR6, -0x1, URZ ;  /* 0xffffffff06067890 */ /* 0x000fc8000fffe0ff */
[----:B------:R-:W-:Y:S01]  /*1650*/  UISETP.NE.U32.AND UP0, UPT, UR6, URZ, UPT ;  /* 0x000000ff0600728c */ /* 0x000fe2000bf05070 */
[----:B------:R-:W-:Y:S01]  /*1660*/  IMAD.WIDE R78, R77, 0x2, R78 ;  /* 0x000000024d4e7825 */ /* 0x000fe200078e024e */
[----:B------:R-:W-:-:S03]  /*1670*/  UIADD3 UR7, UPT, UPT, UR7, -0x20, URZ ;  /* 0xffffffe007077890 */ /* 0x000fc6000fffe0ff */
[----:B------:R-:W-:-:S04]  /*1680*/  IMAD.WIDE R48, R77, 0x2, R48 ;  /* 0x000000024d307825 */ /* 0x000fc800078e0230 */
[----:B------:R-:W-:-:S04]  /*1690*/  IMAD.WIDE R46, R77, 0x2, R46 ;  /* 0x000000024d2e7825 */ /* 0x000fc800078e022e */
[----:B------:R-:W-:-:S04]  /*16a0*/  IMAD.WIDE R44, R77, 0x2, R44 ;  /* 0x000000024d2c7825 */ /* 0x000fc800078e022c */
[----:B------:R-:W-:-:S04]  /*16b0*/  IMAD.WIDE R42, R77, 0x2, R42 ;  /* 0x000000024d2a7825 */ /* 0x000fc800078e022a */
[----:B------:R-:W-:-:S04]  /*16c0*/  IMAD.WIDE R38, R77, 0x2, R38 ;  /* 0x000000024d267825 */ /* 0x000fc800078e0226 */
[----:B------:R-:W-:-:S04]  /*16d0*/  IMAD.WIDE R40, R77, 0x2, R40 ;  /* 0x000000024d287825 */ /* 0x000fc800078e0228 */
[----:B------:R-:W-:-:S04]  /*16e0*/  IMAD.WIDE R36, R77, 0x2, R36 ;  /* 0x000000024d247825 */ /* 0x000fc800078e0224 */
[----:B------:R-:W-:Y:S01]  /*16f0*/  IMAD.WIDE R2, R62, 0x2, R2 ;  /* 0x000000023e027825 */ /* 0x000fe200078e0202 */
[----:B--2---:R-:W-:Y:S04]  /*1700*/  STS.U16 [R68+UR5+0x2000], R31 ;  /* 0x0020001f44007988 */ /* 0x004fe80008000405 */
[----:B---3--:R-:W-:Y:S04]  /*1710*/  STS.U16 [R68+UR5+0x2400], R33 ;  /* 0x0024002144007988 */ /* 0x008fe80008000405 */
[----:B----4-:R-:W-:Y:S04]  /*1720*/  STS.U16 [R68+UR5+0x2800], R35 ;  /* 0x0028002344007988 */ /* 0x010fe80008000405 */
[----:B-----5:R-:W-:Y:S04]  /*1730*/  STS.U16 [R68+UR5+0x2c00], R81 ;  /* 0x002c005144007988 */ /* 0x020fe80008000405 */
[----:B------:R-:W-:Y:S04]  /*1740*/  STS.U16 [R64+UR5], R83 ;  /* 0x0000005340007988 */ /* 0x000fe80008000405 */
[----:B------:R-:W-:Y:S04]  /*1750*/  STS.U16 [R64+UR5+0x800], R87 ;  /* 0x0008005740007988 */ /* 0x000fe80008000405 */
[----:B------:R-:W-:Y:S04]  /*1760*/  STS.U16 [R64+UR5+0xc00], R89 ;  /* 0x000c005940007988 */ /* 0x000fe80008000405 */
[----:B------:R-:W-:Y:S04]  /*1770*/  STS.U16 [R64+UR5+0x400], R85 ;  /* 0x0004005540007988 */ /* 0x000fe80008000405 */
[----:B------:R-:W-:Y:S04]  /*1780*/  STS.U16 [R64+UR5+0x1000], R91 ;  /* 0x0010005b40007988 */ /* 0x000fe80008000405 */
[----:B------:R-:W-:Y:S04]  /*1790*/  STS.U16 [R64+UR5+0x1400], R93 ;  /* 0x0014005d40007988 */ /* 0x000fe80008000405 */
[----:B------:R-:W-:Y:S04]  /*17a0*/  STS.U16 [R64+UR5+0x1800], R95 ;  /* 0x0018005f40007988 */ /* 0x000fe80008000405 */
[----:B------:R-:W-:Y:S01]  /*17b0*/  STS.U16 [R64+UR5+0x1c00], R97 ;  /* 0x001c006140007988 */ /* 0x000fe20008000405 */
[----:B------:R-:W-:Y:S06]  /*17c0*/  BAR.SYNC.DEFER_BLOCKING 0x0 ;  /* 0x0000000000007b1d */ /* 0x000fec0000010000 */
[----:B------:R-:W-:Y:S04]  /*17d0*/  LDSM.16.MT88.4 R28, [R57+UR5+0x2000] ;  /* 0x00200005391c783b */ /* 0x000fe80008004200 */
[----:B------:R-:W0:Y:S04]  /*17e0*/  LDSM.16.M88.4 R4, [R56] ;  /* 0x000000003804783b */ /* 0x000e280000000200 */
[----:B------:R-:W1:Y:S04]  /*17f0*/  LDSM.16.M88.4 R8, [R56+0x1000] ;  /* 0x001000003808783b */ /* 0x000e680000000200 */
[----:B------:R-:W2:Y:S01]  /*1800*/  LDSM.16.MT88.4 R32, [R66+UR5+0x2000] ;  /* 0x002000054220783b */ /* 0x000ea20008004200 */
[C---:B0-----:R-:W-:Y:S08]  /*1810*/  HMMA.16816.F32.BF16 R12, R28.reuse, R4, R12 ;  /* 0x000000041c0c723c */ /* 0x041ff0000004180c */
[----:B-1----:R-:W-:Y:S01]  /*1820*/  HMMA.16816.F32.BF16 R24, R28, R8, R24 ;  /* 0x000000081c18723c */ /* 0x002fe20000041818 */
[----:B------:R-:W0:Y:S07]  /*1830*/  LDSM.16.MT88.4 R28, [R57+UR5+0x2800] ;  /* 0x00280005391c783b */ /* 0x000e2e0008004200 */
[C---:B--2---:R-:W-:Y:S08]  /*1840*/  HMMA.16816.F32.BF16 R16, R32.reuse, R4, R16 ;  /* 0x000000042010723c */ /* 0x044ff00000041810 */
[----:B------:R-:W-:Y:S01]  /*1850*/  HMMA.16816.F32.BF16 R20, R32, R8, R20 ;  /* 0x000000082014723c */ /* 0x000fe20000041814 */
[----:B------:R-:W1:Y:S07]  /*1860*/  LDSM.16.MT88.4 R32, [R66+UR5+0x2800] ;  /* 0x002800054220783b */ /* 0x000e6e0008004200 */
[C---:B0-----:R-:W-:Y:S08]  /*1870*/  HMMA.16816.F32.BF16 R12, R28.reuse, R6, R12 ;  /* 0x000000061c0c723c */ /* 0x041ff0000004180c */
[----:B------:R-:W-:Y:S08]  /*1880*/  HMMA.16816.F32.BF16 R24, R28, R10, R24 ;  /* 0x0000000a1c18723c */ /* 0x000ff00000041818 */
[C---:B-1----:R-:W-:Y:S08]  /*1890*/  HMMA.16816.F32.BF16 R16, R32.reuse, R6, R16 ;  /* 0x000000062010723c */ /* 0x042ff00000041810 */
[----:B------:R-:W-:Y:S01]  /*18a0*/  HMMA.16816.F32.BF16 R20, R32, R10, R20 ;  /* 0x0000000a2014723c */ /* 0x000fe20000041814 */
[----:B------:R-:W-:-:S04]  /*18b0*/  NOP ;  /* 0x0000000000007918 */ /* 0x000fc80000000000 */
[----:B------:R-:W-:-:S15]  /*18c0*/  BRA.U UP0, `(.L_x_2) ;  /* 0xfffffff900a47547 */ /* 0x000fde000b83ffff */
[----:B------:R-:W-:Y:S02]  /*18d0*/  F2FP.BF16.F32.PACK_AB R19, R23, R19 ;  /* 0x000000131713723e */ /* 0x000fe400000010ff */
[----:B------:R-:W-:Y:S02]  /*18e0*/  F2FP.BF16.F32.PACK_AB R18, R22, R18 ;  /* 0x000000121612723e */ /* 0x000fe400000010ff */
[----:B------:R-:W-:Y:S02]  /*18f0*/  F2FP.BF16.F32.PACK_AB R15, R27, R15 ;  /* 0x0000000f1b0f723e */ /* 0x000fe400000010ff */
[----:B------:R-:W-:Y:S02]  /*1900*/  F2FP.BF16.F32.PACK_AB R14, R26, R14 ;  /* 0x0000000e1a0e723e */ /* 0x000fe400000010ff */
[----:B------:R-:W-:Y:S02]  /*1910*/  F2FP.BF16.F32.PACK_AB R17, R21, R17 ;  /* 0x000000111511723e */ /* 0x000fe400000010ff */
[----:B------:R-:W-:-:S02]  /*1920*/  F2FP.BF16.F32.PACK_AB R16, R20, R16 ;  /* 0x000000101410723e */ /* 0x000fc400000010ff */
[----:B------:R-:W-:Y:S02]  /*1930*/  F2FP.BF16.F32.PACK_AB R13, R25, R13 ;  /* 0x0000000d190d723e */ /* 0x000fe400000010ff */
[----:B------:R-:W-:-:S07]  /*1940*/  F2FP.BF16.F32.PACK_AB R12, R24, R12 ;  /* 0x0000000c180c723e */ /* 0x000fce00000010ff */
.L_x_1:
[----:B------:R-:W0:Y:S01]  /*1950*/  S2R R7, SR_TID.X ;  /* 0x0000000000077919 */ /* 0x000e220000002100 */
[----:B------:R-:W1:Y:S01]  /*1960*/  S2UR UR5, SR_CgaCtaId ;  /* 0x00000000000579c3 */ /* 0x000e620000008800 */
[----:B------:R-:W-:Y:S01]  /*1970*/  UMOV UR4, 0x400 ;  /* 0x0000040000047882 */ /* 0x000fe20000000000 */
[----:B------:R-:W2:Y:S01]  /*1980*/  LDCU.128 UR12, c[0x0][0x390] ;  /* 0x00007200ff0c77ac */ /* 0x000ea20008000c00 */
[C-C-:B------:R-:W-:Y:S02]  /*1990*/  LOP3.LUT R10, R55.reuse, 0x58, R0.reuse, 0xfe, !PT ;  /* 0x00000058370a7812 */ /* 0x140fe400078efe00 */
[----:B------:R-:W-:-:S03]  /*19a0*/  LOP3.LUT R11, R55, 0x50, R0, 0xfe, !PT ;  /* 0x00000050370b7812 */ /* 0x000fc600078efe00 */
[----:B------:R-:W3:Y:S08]  /*19b0*/  LDC R25, c[0x0][0x3b8] ;  /* 0x0000ee00ff197b82 */ /* 0x000ef00000000800 */
[----:B------:R-:W-:Y:S01]  /*19c0*/  BAR.SYNC.DEFER_BLOCKING 0x0 ;  /* 0x0000000000007b1d */ /* 0x000fe20000010000 */
[----:B--2---:R-:W-:Y:S01]  /*19d0*/  ISETP.GE.AND P0, PT, R50, UR14, PT ;  /* 0x0000000e32007c0c */ /* 0x004fe2000bf06270 */
[----:B-1----:R-:W-:-:S04]  /*19e0*/  ULEA UR4, UR5, UR4, 0x18 ;  /* 0x0000000405047291 */ /* 0x002fc8000f8ec0ff */
[----:B------:R-:W1:Y:S01]  /*19f0*/  LDCU UR5, c[0x0][0x3b4] ;  /* 0x00007680ff0577ac */ /* 0x000e620008000800 */
[----:B0-----:R-:W-:Y:S01]  /*1a00*/  SHF.R.S32.HI R2, RZ, 0x8, R7 ;  /* 0x00000008ff027819 */ /* 0x001fe20000011407 */
[C---:B------:R-:W-:Y:S02]  /*1a10*/  IMAD.SHL.U32 R3, R7.reuse, 0x20, RZ ;  /* 0x0000002007037824 */ /* 0x040fe400078e00ff */
[C---:B------:R-:W-:Y:S01]  /*1a20*/  IMAD.SHL.U32 R4, R7.reuse, 0x200, RZ ;  /* 0x0000020007047824 */ /* 0x040fe200078e00ff */
[----:B------:R-:W-:Y:S01]  /*1a30*/  SGXT R2, R2, 0x1 ;  /* 0x000000010202781a */ /* 0x000fe20000000200 */
[----:B------:R-:W-:Y:S01]  /*1a40*/  IMAD.SHL.U32 R5, R7, 0x4, RZ ;  /* 0x0000000407057824 */ /* 0x000fe200078e00ff */
[----:B------:R-:W-:Y:S02]  /*1a50*/  LOP3.LUT R3, R54, 0x60, R3, 0xf8, !PT ;  /* 0x0000006036037812 */ /* 0x000fe400078ef803 */
[----:B------:R-:W-:Y:S02]  /*1a60*/  LOP3.LUT R2, R2, 0x2040, RZ, 0xc0, !PT ;  /* 0x0000204002027812 */ /* 0x000fe400078ec0ff */
[----:B------:R-:W-:-:S02]  /*1a70*/  LOP3.LUT R5, R4, 0x31fc, R5, 0xc8, !PT ;  /* 0x000031fc04057812 */ /* 0x000fc400078ec805 */
[----:B------:R-:W-:Y:S01]  /*1a80*/  LOP3.LUT R2, R2, 0x1c, R7, 0xf8, !PT ;  /* 0x0000001c02027812 */ /* 0x000fe200078ef807 */
[----:B-1----:R-:W-:Y:S01]  /*1a90*/  IMAD R50, R50, UR5, RZ ;  /* 0x0000000532327c24 */ /* 0x002fe2000f8e02ff */
[----:B------:R-:W-:Y:S02]  /*1aa0*/  LOP3.LUT R60, R5, 0x60, R60, 0x78, !PT ;  /* 0x00000060053c7812 */ /* 0x000fe400078e783c */
[----:B------:R-:W-:Y:S02]  /*1ab0*/  LOP3.LUT R3, R2, R3, RZ, 0x3c, !PT ;  /* 0x0000000302037212 */ /* 0x000fe400078e3cff */
[----:B------:R-:W-:Y:S02]  /*1ac0*/  LOP3.LUT R2, R55, R0, RZ, 0xfc, !PT ;  /* 0x0000000037027212 */ /* 0x000fe400078efcff */
[----:B------:R-:W-:Y:S01]  /*1ad0*/  LOP3.LUT R4, R3, 0x20, RZ, 0x3c, !PT ;  /* 0x0000002003047812 */ /* 0x000fe200078e3cff */
[----:B------:R0:W-:Y:S01]  /*1ae0*/  STS [R3+UR4], R12 ;  /* 0x0000000c03007988 */ /* 0x0001e20008000804 */
[----:B------:R-:W-:Y:S01]  /*1af0*/  LEA R21, P3, R50, UR12, 0x1 ;  /* 0x0000000c32157c11 */ /* 0x000fe2000f8608ff */
[----:B---3--:R-:W-:Y:S01]  /*1b00*/  IMAD R8, R2, R25, RZ ;  /* 0x0000001902087224 */ /* 0x008fe200078e02ff */
[C-C-:B------:R-:W-:Y:S01]  /*1b10*/  LOP3.LUT R7, R55.reuse, 0x18, R0.reuse, 0xfe, !PT ;  /* 0x0000001837077812 */ /* 0x140fe200078efe00 */
[----:B------:R1:W-:Y:S01]  /*1b20*/  STS [R3+UR4+0x100], R13 ;  /* 0x0001000d03007988 */ /* 0x0003e20008000804 */
[----:B------:R-:W-:-:S02]  /*1b30*/  LOP3.LUT R5, R55, 0x10, R0, 0xfe, !PT ;  /* 0x0000001037057812 */ /* 0x000fc400078efe00 */
[----:B------:R-:W-:Y:S01]  /*1b40*/  ISETP.LT.AND P6, PT, R2, UR15, !P0 ;  /* 0x0000000f02007c0c */ /* 0x000fe2000c7c1270 */
[----:B------:R2:W-:Y:S01]  /*1b50*/  STS [R3+UR4+0x80], R16 ;  /* 0x0000801003007988 */ /* 0x0005e20008000804 */
[----:B------:R-:W-:Y:S02]  /*1b60*/  LEA.HI.X.SX32 R23, R50, UR13, 0x1, P3 ;  /* 0x0000000d32177c11 */ /* 0x000fe400098f0eff */
[C-C-:B0-----:R-:W-:Y:S01]  /*1b70*/  LOP3.LUT R12, R55.reuse, 0x48, R0.reuse, 0xfe, !PT ;  /* 0x00000048370c7812 */ /* 0x141fe200078efe00 */
[----:B------:R0:W-:Y:S01]  /*1b80*/  STS [R3+UR4+0x180], R17 ;  /* 0x0001801103007988 */ /* 0x0001e20008000804 */
[----:B------:R-:W-:Y:S02]  /*1b90*/  LEA R2, P3, R8, R21, 0x1 ;  /* 0x0000001508027211 */ /* 0x000fe400078608ff */
[----:B-1----:R-:W-:Y:S01]  /*1ba0*/  LOP3.LUT R13, R55, 0x60, R0, 0xfe, !PT ;  /* 0x00000060370d7812 */ /* 0x002fe200078efe00 */
[----:B------:R1:W-:Y:S01]  /*1bb0*/  STS [R4+UR4+0x1000], R14 ;  /* 0x0010000e04007988 */ /* 0x0003e20008000804 */
[----:B------:R-:W-:-:S02]  /*1bc0*/  ISETP.LT.AND P4, PT, R5, UR15, !P0 ;  /* 0x0000000f05007c0c */ /* 0x000fc4000c781270 */
[C-C-:B--2---:R-:W-:Y:S01]  /*1bd0*/  LOP3.LUT R16, R55.reuse, 0x68, R0.reuse, 0xfe, !PT ;  /* 0x0000006837107812 */ /* 0x144fe200078efe00 */
[----:B------:R2:W-:Y:S01]  /*1be0*/  STS [R4+UR4+0x1100], R15 ;  /* 0x0011000f04007988 */ /* 0x0005e20008000804 */
[----:B0-----:R-:W-:-:S03]  /*1bf0*/  LOP3.LUT R3, R55, 0x70, R0, 0xfe, !PT ;  /* 0x0000007037037812 */ /* 0x001fc600078efe00 */
[----:B------:R0:W-:Y:S01]  /*1c00*/  STS [R4+UR4+0x1080], R18 ;  /* 0x0010801204007988 */ /* 0x0001e20008000804 */
[C-C-:B------:R-:W-:Y:S02]  /*1c10*/  LOP3.LUT R17, R55.reuse, 0x38, R0.reuse, 0xfe, !PT ;  /* 0x0000003837117812 */ /* 0x140fe400078efe00 */
[C-C-:B-1----:R-:W-:Y:S01]  /*1c20*/  LOP3.LUT R14, R55.reuse, 0x78, R0.reuse, 0xfe, !PT ;  /* 0x00000078370e7812 */ /* 0x142fe200078efe00 */
[----:B------:R1:W-:Y:S01]  /*1c30*/  STS [R4+UR4+0x1180], R19 ;  /* 0x0011801304007988 */ /* 0x0003e20008000804 */
[----:B------:R-:W-:Y:S01]  /*1c40*/  BAR.SYNC.DEFER_BLOCKING 0x0 ;  /* 0x0000000000007b1d */ /* 0x000fe20000010000 */
[C-C-:B--2---:R-:W-:Y:S02]  /*1c50*/  LOP3.LUT R15, R55.reuse, 0x40, R0.reuse, 0xfe, !PT ;  /* 0x00000040370f7812 */ /* 0x144fe400078efe00 */
[----:B0-----:R-:W-:Y:S02]  /*1c60*/  LOP3.LUT R18, R55, 0x30, R0, 0xfe, !PT ;  /* 0x0000003037127812 */ /* 0x001fe400078efe00 */
[----:B------:R-:W-:-:S02]  /*1c70*/  ISETP.LT.AND P1, PT, R3, UR15, !P0 ;  /* 0x0000000f03007c0c */ /* 0x000fc4000c721270 */
[C-C-:B-1----:R-:W-:Y:S02]  /*1c80*/  LOP3.LUT R19, R55.reuse, 0x28, R0.reuse, 0xfe, !PT ;  /* 0x0000002837137812 */ /* 0x142fe400078efe00 */
[C-C-:B------:R-:W-:Y:S02]  /*1c90*/  LOP3.LUT R4, R55.reuse, 0x20, R0.reuse, 0xfe, !PT ;  /* 0x0000002037047812 */ /* 0x140fe400078efe00 */
[----:B------:R-:W-:Y:S02]  /*1ca0*/  LOP3.LUT R0, R55, 0x8, R0, 0xfe, !PT ;  /* 0x0000000837007812 */ /* 0x000fe400078efe00 */
[----:B------:R-:W-:Y:S02]  /*1cb0*/  LEA.HI.X.SX32 R3, R8, R23, 0x1, P3 ;  /* 0x0000001708037211 */ /* 0x000fe400018f0eff */
[C---:B------:R-:W-:Y:S01]  /*1cc0*/  ISETP.LT.AND P5, PT, R0.reuse, UR15, !P0 ;  /* 0x0000000f00007c0c */ /* 0x040fe2000c7a1270 */
[-C--:B------:R-:W-:Y:S01]  /*1cd0*/  IMAD R9, R0, R25.reuse, RZ ;  /* 0x0000001900097224 */ /* 0x080fe200078e02ff */
[----:B------:R-:W-:Y:S01]  /*1ce0*/  ISETP.LT.AND P2, PT, R4, UR15, !P0 ;  /* 0x0000000f04007c0c */ /* 0x000fe2000c741270 */
[----:B------:R-:W-:-:S03]  /*1cf0*/  IMAD R0, R5, R25, RZ ;  /* 0x0000001905007224 */ /* 0x000fc600078e02ff */
[C---:B------:R-:W-:Y:S01]  /*1d00*/  LEA R4, P3, R9.reuse, R21, 0x1 ;  /* 0x0000001509047211 */ /* 0x040fe200078608ff */
[----:B------:R-:W0:Y:S03]  /*1d10*/  LDS R27, [R60+UR4] ;  /* 0x000000043c1b7984 */ /* 0x000e260008000800 */
[----:B------:R-:W-:Y:S01]  /*1d20*/  LEA.HI.X.SX32 R5, R9, R23, 0x1, P3 ;  /* 0x0000001709057211 */ /* 0x000fe200018f0eff */
[C---:B------:R-:W-:Y:S01]  /*1d30*/  IMAD R9, R7.reuse, R25, RZ ;  /* 0x0000001907097224 */ /* 0x040fe200078e02ff */
[----:B------:R-:W-:Y:S01]  /*1d40*/  ISETP.LT.AND P3, PT, R7, UR15, !P0 ;  /* 0x0000000f07007c0c */ /* 0x000fe2000c761270 */
[----:B------:R-:W1:Y:S04]  /*1d50*/  LDS R29, [R60+UR4+0x200] ;  /* 0x000200043c1d7984 */ /* 0x000e680008000800 */
[----:B------:R-:W2:Y:S04]  /*1d60*/  LDS R31, [R60+UR4+0x400] ;  /* 0x000400043c1f7984 */ /* 0x000ea80008000800 */
[----:B------:R-:W3:Y:S04]  /*1d70*/  LDS R33, [R60+UR4+0x600] ;  /* 0x000600043c217984 */ /* 0x000ee80008000800 */
[----:B------:R-:W4:Y:S04]  /*1d80*/  LDS R35, [R60+UR4+0x800] ;  /* 0x000800043c237984 */ /* 0x000f280008000800 */
[----:B------:R-:W5:Y:S04]  /*1d90*/  LDS R37, [R60+UR4+0xa00] ;  /* 0x000a00043c257984 */ /* 0x000f680008000800 */
[----:B------:R-:W4:Y:S04]  /*1da0*/  LDS R39, [R60+UR4+0xc00] ;  /* 0x000c00043c277984 */ /* 0x000f280008000800 */
[----:B------:R-:W5:Y:S04]  /*1db0*/  LDS R41, [R60+UR4+0xe00] ;  /* 0x000e00043c297984 */ /* 0x000f680008000800 */
[----:B0-----:R0:W-:Y:S01]  /*1dc0*/  @P6 STG.E.U16 desc[UR8][R2.64], R27 ;  /* 0x0000001b02006986 */ /* 0x0011e2000c101508 */
[----:B------:R-:W-:-:S03]  /*1dd0*/  LEA R6, P6, R0, R21, 0x1 ;  /* 0x0000001500067211 */ /* 0x000fc600078c08ff */
[----:B-1----:R1:W-:Y:S01]  /*1de0*/  @P5 STG.E.U16 desc[UR8][R4.64], R29 ;  /* 0x0000001d04005986 */ /* 0x0023e2000c101508 */
[----:B------:R-:W-:Y:S01]  /*1df0*/  LEA.HI.X.SX32 R7, R0, R23, 0x1, P6 ;  /* 0x0000001700077211 */ /* 0x000fe200030f0eff */
[----:B------:R-:W-:Y:S01]  /*1e00*/  IMAD R0, R25, 0x20, R8 ;  /* 0x0000002019007824 */ /* 0x000fe200078e0208 */
[----:B------:R-:W-:-:S03]  /*1e10*/  LEA R8, P5, R9, R21, 0x1 ;  /* 0x0000001509087211 */ /* 0x000fc600078a08ff */
[----:B--2---:R2:W-:Y:S01]  /*1e20*/  @P4 STG.E.U16 desc[UR8][R6.64], R31 ;  /* 0x0000001f06004986 */ /* 0x0045e2000c101508 */
[----:B------:R-:W-:Y:S01]  /*1e30*/  ISETP.LT.AND P4, PT, R10, UR15, !P0 ;  /* 0x0000000f0a007c0c */ /* 0x000fe2000c781270 */
[----:B------:R-:W-:Y:S01]  /*1e40*/  IMAD R10, R25, 0x8, R0 ;  /* 0x00000008190a7824 */ /* 0x000fe200078e0200 */
[C---:B0-----:R-:W-:Y:S02]  /*1e50*/  LEA R2, P6, R0.reuse, R21, 0x1 ;  /* 0x0000001500027211 */ /* 0x041fe400078c08ff */
[-C--:B------:R-:W-:Y:S02]  /*1e60*/  LEA.HI.X.SX32 R9, R9, R23.reuse, 0x1, P5 ;  /* 0x0000001709097211 */ /* 0x080fe400028f0eff */
[----:B------:R-:W-:Y:S02]  /*1e70*/  ISETP.LT.AND P5, PT, R19, UR15, !P0 ;  /* 0x0000000f13007c0c */ /* 0x000fe4000c7a1270 */
[----:B------:R-:W-:Y:S01]  /*1e80*/  LEA.HI.X.SX32 R3, R0, R23, 0x1, P6 ;  /* 0x0000001700037211 */ /* 0x000fe200030f0eff */
[----:B------:R-:W-:Y:S01]  /*1e90*/  IMAD R0, R25, 0x8, R10 ;  /* 0x0000000819007824 */ /* 0x000fe200078e020a */
[----:B-1----:R-:W-:Y:S01]  /*1ea0*/  LEA R4, P6, R10, R21, 0x1 ;  /* 0x000000150a047211 */ /* 0x002fe200078c08ff */
[----:B---3--:R0:W-:Y:S01]  /*1eb0*/  @P3 STG.E.U16 desc[UR8][R8.64], R33 ;  /* 0x0000002108003986 */ /* 0x0081e2000c101508 */
[----:B------:R-:W-:-:S02]  /*1ec0*/  ISETP.LT.AND P3, PT, R18, UR15, !P0 ;  /* 0x0000000f12007c0c */ /* 0x000fc4000c761270 */
[----:B------:R-:W-:Y:S01]  /*1ed0*/  LEA.HI.X.SX32 R5, R10, R23, 0x1, P6 ;  /* 0x000000170a057211 */ /* 0x000fe200030f0eff */
[----:B----4-:R1:W-:Y:S01]  /*1ee0*/  @P2 STG.E.U16 desc[UR8][R2.64], R35 ;  /* 0x0000002302002986 */ /* 0x0103e2000c101508 */
[C---:B--2---:R-:W-:Y:S01]  /*1ef0*/  LEA R6, P2, R0.reuse, R21, 0x1 ;  /* 0x0000001500067211 */ /* 0x044fe200078408ff */
[----:B------:R-:W-:Y:S01]  /*1f00*/  IMAD R10, R25, 0x8, R0 ;  /* 0x00000008190a7824 */ /* 0x000fe200078e0200 */
[----:B------:R-:W-:Y:S01]  /*1f10*/  ISETP.LT.AND P6, PT, R17, UR15, !P0 ;  /* 0x0000000f11007c0c */ /* 0x000fe2000c7c1270 */
[----:B-----5:R2:W-:Y:S01]  /*1f20*/  @P5 STG.E.U16 desc[UR8][R4.64], R37 ;  /* 0x0000002504005986 */ /* 0x0205e2000c101508 */
[----:B------:R-:W-:Y:S01]  /*1f30*/  LEA.HI.X.SX32 R7, R0, R23, 0x1, P2 ;  /* 0x0000001700077211 */ /* 0x000fe200010f0eff */
[----:B------:R-:W-:Y:S01]  /*1f40*/  IMAD R0, R25, 0x8, R10 ;  /* 0x0000000819007824 */ /* 0x000fe200078e020a */
[----:B------:R-:W-:Y:S02]  /*1f50*/  ISETP.LT.AND P2, PT, R12, UR15, !P0 ;  /* 0x0000000f0c007c0c */ /* 0x000fe4000c741270 */
[----:B0-----:R-:W-:Y:S01]  /*1f60*/  LEA R8, P5, R10, R21, 0x1 ;  /* 0x000000150a087211 */ /* 0x001fe200078a08ff */
[----:B------:R-:W-:Y:S01]  /*1f70*/  @P3 STG.E.U16 desc[UR8][R6.64], R39 ;  /* 0x0000002706003986 */ /* 0x000fe2000c101508 */
[----:B------:R-:W-:-:S02]  /*1f80*/  ISETP.LT.AND P3, PT, R15, UR15, !P0 ;  /* 0x0000000f0f007c0c */ /* 0x000fc4000c761270 */
[----:B------:R-:W-:Y:S01]  /*1f90*/  LEA.HI.X.SX32 R9, R10, R23, 0x1, P5 ;  /* 0x000000170a097211 */ /* 0x000fe200028f0eff */
[----:B------:R-:W-:Y:S01]  /*1fa0*/  IMAD R10, R25, 0x8, R0 ;  /* 0x00000008190a7824 */ /* 0x000fe200078e0200 */
[C---:B-1----:R-:W-:Y:S02]  /*1fb0*/  LEA R2, P5, R0.reuse, R21, 0x1 ;  /* 0x0000001500027211 */ /* 0x042fe400078a08ff */
[----:B------:R-:W-:Y:S01]  /*1fc0*/  PRMT R27, R27, 0x7632, R27 ;  /* 0x000076321b1b7816 */ /* 0x000fe2000000001b */
[----:B------:R0:W-:Y:S01]  /*1fd0*/  @P6 STG.E.U16 desc[UR8][R8.64], R41 ;  /* 0x0000002908006986 */ /* 0x0001e2000c101508 */
[----:B------:R-:W-:Y:S01]  /*1fe0*/  LEA.HI.X.SX32 R3, R0, R23, 0x1, P5 ;  /* 0x0000001700037211 */ /* 0x000fe200028f0eff */
[----:B------:R-:W-:Y:S01]  /*1ff0*/  IMAD R0, R25, 0x8, R10 ;  /* 0x0000000819007824 */ /* 0x000fe200078e020a */
[C---:B--2---:R-:W-:Y:S02]  /*2000*/  LEA R4, P6, R10.reuse, R21, 0x1 ;  /* 0x000000150a047211 */ /* 0x044fe400078c08ff */
[----:B------:R-:W-:Y:S01]  /*2010*/  ISETP.LT.AND P5, PT, R11, UR15, !P0 ;  /* 0x0000000f0b007c0c */ /* 0x000fe2000c7a1270 */
[----:B------:R-:W-:Y:S01]  /*2020*/  IMAD R11, R25, 0x8, R0 ;  /* 0x00000008190b7824 */ /* 0x000fe200078e0200 */
[----:B------:R-:W-:Y:S01]  /*2030*/  LEA.HI.X.SX32 R5, R10, R23, 0x1, P6 ;  /* 0x000000170a057211 */ /* 0x000fe200030f0eff */
[----:B------:R1:W-:Y:S01]  /*2040*/  @P3 STG.E.U16 desc[UR8][R2.64], R27 ;  /* 0x0000001b02003986 */ /* 0x0003e2000c101508 */
[----:B------:R-:W-:Y:S01]  /*2050*/  PRMT R29, R29, 0x7632, R29 ;  /* 0x000076321d1d7816 */ /* 0x000fe2000000001d */
[----:B------:R-:W-:Y:S01]  /*2060*/  IMAD R12, R25, 0x8, R11 ;  /* 0x00000008190c7824 */ /* 0x000fe200078e020b */
[----:B------:R-:W-:-:S02]  /*2070*/  PRMT R31, R31, 0x7632, R31 ;  /* 0x000076321f1f7816 */ /* 0x000fc4000000001f */
[-C--:B0-----:R-:W-:Y:S01]  /*2080*/  LEA R8, P3, R11, R21.reuse, 0x1 ;  /* 0x000000150b087211 */ /* 0x081fe200078608ff */
[----:B------:R0:W-:Y:S01]  /*2090*/  @P2 STG.E.U16 desc[UR8][R4.64], R29 ;  /* 0x0000001d04002986 */ /* 0x0001e2000c101508 */
[C---:B------:R-:W-:Y:S01]  /*20a0*/  LEA R6, P2, R0.reuse, R21, 0x1 ;  /* 0x0000001500067211 */ /* 0x040fe200078408ff */
[----:B------:R-:W-:Y:S01]  /*20b0*/  IMAD R15, R25, 0x8, R12 ;  /* 0x00000008190f7824 */ /* 0x000fe200078e020c */
[-C--:B------:R-:W-:Y:S02]  /*20c0*/  LEA.HI.X.SX32 R9, R11, R23.reuse, 0x1, P3 ;  /* 0x000000170b097211 */ /* 0x080fe400018f0eff */
[----:B------:R-:W-:Y:S01]  /*20d0*/  LEA.HI.X.SX32 R7, R0, R23, 0x1, P2 ;  /* 0x0000001700077211 */ /* 0x000fe200010f0eff */
[----:B------:R-:W-:Y:S01]  /*20e0*/  IMAD R0, R25, 0x8, R15 ;  /* 0x0000000819007824 */ /* 0x000fe200078e020f */
[----:B-1----:R-:W-:Y:S02]  /*20f0*/  LEA R2, P2, R15, R21, 0x1 ;  /* 0x000000150f027211 */ /* 0x002fe400078408ff */
[----:B------:R-:W-:Y:S01]  /*2100*/  ISETP.LT.AND P3, PT, R13, UR15, !P0 ;  /* 0x0000000f0d007c0c */ /* 0x000fe2000c761270 */
[----:B------:R1:W-:Y:S01]  /*2110*/  @P5 STG.E.U16 desc[UR8][R6.64], R31 ;  /* 0x0000001f06005986 */ /* 0x0003e2000c101508 */
[----:B------:R-:W-:Y:S01]  /*2120*/  LEA.HI.X.SX32 R3, R15, R23, 0x1, P2 ;  /* 0x000000170f037211 */ /* 0x000fe200010f0eff */
[----:B0-----:R-:W-:Y:S01]  /*2130*/  IMAD R5, R25, 0x8, R0 ;  /* 0x0000000819057824 */ /* 0x001fe200078e0200 */
[----:B------:R-:W-:-:S02]  /*2140*/  LEA R10, P6, R12, R21, 0x1 ;  /* 0x000000150c0a7211 */ /* 0x000fc400078c08ff */
[----:B------:R-:W-:Y:S02]  /*2150*/  ISETP.LT.AND P2, PT, R16, UR15, !P0 ;  /* 0x0000000f10007c0c */ /* 0x000fe4000c741270 */
[----:B------:R-:W-:Y:S02]  /*2160*/  ISETP.LT.AND P0, PT, R14, UR15, !P0 ;  /* 0x0000000f0e007c0c */ /* 0x000fe4000c701270 */
[----:B------:R-:W-:Y:S02]  /*2170*/  LEA.HI.X.SX32 R11, R12, R23, 0x1, P6 ;  /* 0x000000170c0b7211 */ /* 0x000fe400030f0eff */
[----:B------:R-:W-:Y:S02]  /*2180*/  LEA R12, P6, R0, R21, 0x1 ;  /* 0x00000015000c7211 */ /* 0x000fe400078c08ff */
[----:B------:R-:W-:Y:S02]  /*2190*/  PRMT R33, R33, 0x7632, R33 ;  /* 0x0000763221217816 */ /* 0x000fe40000000021 */
[----:B------:R-:W-:-:S02]  /*21a0*/  PRMT R35, R35, 0x7632, R35 ;  /* 0x0000763223237816 */ /* 0x000fc40000000023 */
[----:B------:R-:W-:Y:S01]  /*21b0*/  PRMT R37, R37, 0x7632, R37 ;  /* 0x0000763225257816 */ /* 0x000fe20000000025 */
[----:B------:R1:W-:Y:S01]  /*21c0*/  @P4 STG.E.U16 desc[UR8][R8.64], R33 ;  /* 0x0000002108004986 */ /* 0x0003e2000c101508 */
[----:B------:R-:W-:Y:S02]  /*21d0*/  LEA.HI.X.SX32 R13, R0, R23, 0x1, P6 ;  /* 0x00000017000d7211 */ /* 0x000fe400030f0eff */
[----:B------:R-:W-:Y:S01]  /*21e0*/  PRMT R39, R39, 0x7632, R39 ;  /* 0x0000763227277816 */ /* 0x000fe20000000027 */
[----:B------:R1:W-:Y:S01]  /*21f0*/  @P3 STG.E.U16 desc[UR8][R10.64], R35 ;  /* 0x000000230a003986 */ /* 0x0003e2000c101508 */
[----:B------:R-:W-:-:S03]  /*2200*/  LEA R4, P6, R5, R21, 0x1 ;  /* 0x0000001505047211 */ /* 0x000fc600078c08ff */
[----:B------:R1:W-:Y:S01]  /*2210*/  @P2 STG.E.U16 desc[UR8][R2.64], R37 ;  /* 0x0000002502002986 */ /* 0x0003e2000c101508 */
[----:B------:R-:W-:-:S03]  /*2220*/  LEA.HI.X.SX32 R5, R5, R23, 0x1, P6 ;  /* 0x0000001705057211 */ /* 0x000fc600030f0eff */
[----:B------:R1:W-:Y:S01]  /*2230*/  @P1 STG.E.U16 desc[UR8][R12.64], R39 ;  /* 0x000000270c001986 */ /* 0x0003e2000c101508 */
[----:B------:R-:W-:Y:S05]  /*2240*/  @!P0 EXIT ;  /* 0x000000000000894d */ /* 0x000fea0003800000 */
[----:B-1----:R-:W-:-:S05]  /*2250*/  PRMT R2, R41, 0x7632, R2 ;  /* 0x0000763229027816 */ /* 0x002fca0000000002 */
[----:B------:R-:W-:Y:S01]  /*2260*/  STG.E.U16 desc[UR8][R4.64], R2 ;  /* 0x0000000204007986 */ /* 0x000fe2000c101508 */
[----:B------:R-:W-:Y:S05]  /*2270*/  EXIT ;  /* 0x000000000000794d */ /* 0x000fea0003800000 */
.L_x_3:
[----:B------:R-:W-:-:S00]  /*2280*/  BRA `(.L_x_3) ;  /* 0xfffffffc00fc7947 */ /* 0x000fc0000383ffff */
[----:B------:R-:W-:-:S00]  /*2290*/  NOP ;  /* 0x0000000000007918 */ /* 0x000fc00000000000 */
        /* <DEDUP_REMOVED lines=14> */
.L_x_4:


//--------------------- .nv.shared.matmul_kernel  --------------------------
	.section	.nv.shared.matmul_kernel,"aw",@nobits
	.sectionflags	@""
	.align	16
	.zero		1024


//--------------------- .nv.shared.reserved.0     --------------------------
	.section	.nv.shared.reserved.0,"aw",@nobits
	.weak		__nv_reservedSMEM_offset_0_alias
	.size		__nv_reservedSMEM_offset_0_alias, 0, 64
	.other		__nv_reservedSMEM_offset_0_alias,@"STO_CUDA_RESERVED_SHARED STV_DEFAULT"
__nv_reservedSMEM_offset_0_alias:
	.zero		0
	.zero		64


//--------------------- .nv.constant0.matmul_kernel --------------------------
	.section	.nv.constant0.matmul_kernel,"a",@progbits
	.sectionflags	@""
	.align	4
.nv.constant0.matmul_kernel:
	.zero		976


//--------------------- SYMBOLS --------------------------

	.type		.nv.reservedSmem.offset0,@object
	.size		.nv.reservedSmem.offset0,0x4
	.type		.nv.reservedSmem.cap,@object
	.size		.nv.reservedSmem.cap,0x4
